	.target	sm_90a

	.elftype	@"ET_EXEC"


//--------------------- .note.nv.tkinfo           --------------------------
	.section	.note.nv.tkinfo,"",@"SHT_NOTE"
	.sectionflags	@"SHF_NOTE_NV_TKINFO"
	.tkinfo
        /*0018*/ 	.word	0x00000002
        /*0030*/ 	.string	""
        /*0030*/ 	.string	"ptxas"
        /*0030*/ 	.string	"Cuda compilation tools, release 13.0, V13.0.88"
        /*0030*/ 	.string	"Build cuda_13.0.r13.0/compiler.36424714_0"
        /*0030*/ 	.string	"-arch sm_90a -m 64 "



//--------------------- .note.nv.cuinfo           --------------------------
	.section	.note.nv.cuinfo,"",@"SHT_NOTE"
	.sectionflags	@"SHF_NOTE_NV_CUINFO"
        /*0018*/ 	.short	0x0002
        /*001a*/ 	.short	0x005a
        /*001c*/ 	.short	0x0082
	.zero		2


//--------------------- .nv.info                  --------------------------
	.section	.nv.info,"",@"SHT_CUDA_INFO"
	.align	4


	//----- nvinfo : EIATTR_REGCOUNT
	.align		4
        /*0000*/ 	.byte	0x04, 0x2f
        /*0002*/ 	.short	(.L_12 - .L_11)
	.align		4
.L_11:
        /*0004*/ 	.word	index@(_ZN7cutlass13device_kernelINS_4gemm6kernel13GemmUniversalIN4cute5tupleIJiiiiEEENS1_10collective13CollectiveMmaINS1_37MainloopSm90TmaGmmaWarpSpecializedFP8ILi9ENS5_IJNS4_1CILi1EEESB_SB_EEENS1_32KernelTmaWarpSpecializedPingpongEEENS5_IJNSA_ILi64EEENSA_ILi128EEESG_EEENS_12float_e4m3_tENS5_IJlSB_lEEESI_SJ_NS4_8TiledMMAINS4_8MMA_AtomIJNS4_4SM904GMMA31MMA_64x128x32_F32E4M3E4M3_SS_TNILNSN_7ScaleInE1ELSP_1EEEEEENS4_6LayoutISC_NS5_IJNSA_ILi0EEEST_ST_EEEEENS5_IJNS4_10UnderscoreESW_SW_EEEEENS4_13SM90_TMA_LOADENS4_14ComposedLayoutINS4_7SwizzleILi3ELi4ELi3EEENS4_18smem_ptr_flag_bitsILi8EEENSS_INS5_IJNSA_ILi8EEESG_EEENS5_IJSG_SB_EEEEEEEvNS4_8identityESZ_S19_vS1A_EENS_8epilogue10collective6detail29Sm90TmaWarpSpecializedAdapterINS1D_15DefaultEpilogueISI_SJ_SJ_NS1C_6thread17LinearCombinationISI_Li1EffLNS1H_9ScaleType4KindE0ELNS_15FloatRoundStyleE2ESI_EENS1_15EpilogueDefaultEEEEEvvEEEEvNT_6ParamsE)
        /*0008*/ 	.word	0x000000a8


	//----- nvinfo : EIATTR_FRAME_SIZE
	.align		4
.L_12:
        /*000c*/ 	.byte	0x04, 0x11
        /*000e*/ 	.short	(.L_14 - .L_13)
	.align		4
.L_13:
        /*0010*/ 	.word	index@(_ZN7cutlass13device_kernelINS_4gemm6kernel13GemmUniversalIN4cute5tupleIJiiiiEEENS1_10collective13CollectiveMmaINS1_37MainloopSm90TmaGmmaWarpSpecializedFP8ILi9ENS5_IJNS4_1CILi1EEESB_SB_EEENS1_32KernelTmaWarpSpecializedPingpongEEENS5_IJNSA_ILi64EEENSA_ILi128EEESG_EEENS_12float_e4m3_tENS5_IJlSB_lEEESI_SJ_NS4_8TiledMMAINS4_8MMA_AtomIJNS4_4SM904GMMA31MMA_64x128x32_F32E4M3E4M3_SS_TNILNSN_7ScaleInE1ELSP_1EEEEEENS4_6LayoutISC_NS5_IJNSA_ILi0EEEST_ST_EEEEENS5_IJNS4_10UnderscoreESW_SW_EEEEENS4_13SM90_TMA_LOADENS4_14ComposedLayoutINS4_7SwizzleILi3ELi4ELi3EEENS4_18smem_ptr_flag_bitsILi8EEENSS_INS5_IJNSA_ILi8EEESG_EEENS5_IJSG_SB_EEEEEEEvNS4_8identityESZ_S19_vS1A_EENS_8epilogue10collective6detail29Sm90TmaWarpSpecializedAdapterINS1D_15DefaultEpilogueISI_SJ_SJ_NS1C_6thread17LinearCombinationISI_Li1EffLNS1H_9ScaleType4KindE0ELNS_15FloatRoundStyleE2ESI_EENS1_15EpilogueDefaultEEEEEvvEEEEvNT_6ParamsE)
        /*0014*/ 	.word	0x00000000


	//----- nvinfo : EIATTR_MIN_STACK_SIZE
	.align		4
.L_14:
        /*0018*/ 	.byte	0x04, 0x12
        /*001a*/ 	.short	(.L_16 - .L_15)
	.align		4
.L_15:
        /*001c*/ 	.word	index@(_ZN7cutlass13device_kernelINS_4gemm6kernel13GemmUniversalIN4cute5tupleIJiiiiEEENS1_10collective13CollectiveMmaINS1_37MainloopSm90TmaGmmaWarpSpecializedFP8ILi9ENS5_IJNS4_1CILi1EEESB_SB_EEENS1_32KernelTmaWarpSpecializedPingpongEEENS5_IJNSA_ILi64EEENSA_ILi128EEESG_EEENS_12float_e4m3_tENS5_IJlSB_lEEESI_SJ_NS4_8TiledMMAINS4_8MMA_AtomIJNS4_4SM904GMMA31MMA_64x128x32_F32E4M3E4M3_SS_TNILNSN_7ScaleInE1ELSP_1EEEEEENS4_6LayoutISC_NS5_IJNSA_ILi0EEEST_ST_EEEEENS5_IJNS4_10UnderscoreESW_SW_EEEEENS4_13SM90_TMA_LOADENS4_14ComposedLayoutINS4_7SwizzleILi3ELi4ELi3EEENS4_18smem_ptr_flag_bitsILi8EEENSS_INS5_IJNSA_ILi8EEESG_EEENS5_IJSG_SB_EEEEEEEvNS4_8identityESZ_S19_vS1A_EENS_8epilogue10collective6detail29Sm90TmaWarpSpecializedAdapterINS1D_15DefaultEpilogueISI_SJ_SJ_NS1C_6thread17LinearCombinationISI_Li1EffLNS1H_9ScaleType4KindE0ELNS_15FloatRoundStyleE2ESI_EENS1_15EpilogueDefaultEEEEEvvEEEEvNT_6ParamsE)
        /*0020*/ 	.word	0x00000000
.L_16:


//--------------------- .nv.compat                --------------------------
	.section	.nv.compat,"",@"SHT_CUDA_COMPAT_INFO"
	.align	4
        /*0000*/ 	.byte	0x02, 0x09, 0x01, 0x00, 0x02, 0x02, 0x04, 0x00, 0x02, 0x05, 0x05, 0x00, 0x03, 0x07, 0x01, 0x01
        /*0010*/ 	.byte	0x02, 0x03, 0x01, 0x00, 0x02, 0x06, 0x01, 0x00, 0x04, 0x0b, 0x08, 0x00, 0x00, 0x00, 0x00, 0x00
        /*0020*/ 	.byte	0x00, 0x00, 0x00, 0x00


//--------------------- .nv.info._ZN7cutlass13device_kernelINS_4gemm6kernel13GemmUniversalIN4cute5tupleIJiiiiEEENS1_10collective13CollectiveMmaINS1_37MainloopSm90TmaGmmaWarpSpecializedFP8ILi9ENS5_IJNS4_1CILi1EEESB_SB_EEENS1_32KernelTmaWarpSpecializedPingpongEEENS5_IJNSA_ILi64EEENSA_ILi128EEESG_EEENS_12float_e4m3_tENS5_IJlSB_lEEESI_SJ_NS4_8TiledMMAINS4_8MMA_AtomIJNS4_4SM904GMMA31MMA_64x128x32_F32E4M3E4M3_SS_TNILNSN_7ScaleInE1ELSP_1EEEEEENS4_6LayoutISC_NS5_IJNSA_ILi0EEEST_ST_EEEEENS5_IJNS4_10UnderscoreESW_SW_EEEEENS4_13SM90_TMA_LOADENS4_14ComposedLayoutINS4_7SwizzleILi3ELi4ELi3EEENS4_18smem_ptr_flag_bitsILi8EEENSS_INS5_IJNSA_ILi8EEESG_EEENS5_IJSG_SB_EEEEEEEvNS4_8identityESZ_S19_vS1A_EENS_8epilogue10collective6detail29Sm90TmaWarpSpecializedAdapterINS1D_15DefaultEpilogueISI_SJ_SJ_NS1C_6thread17LinearCombinationISI_Li1EffLNS1H_9ScaleType4KindE0ELNS_15FloatRoundStyleE2ESI_EENS1_15EpilogueDefaultEEEEEvvEEEEvNT_6ParamsE --------------------------
	.section	.nv.info._ZN7cutlass13device_kernelINS_4gemm6kernel13GemmUniversalIN4cute5tupleIJiiiiEEENS1_10collective13CollectiveMmaINS1_37MainloopSm90TmaGmmaWarpSpecializedFP8ILi9ENS5_IJNS4_1CILi1EEESB_SB_EEENS1_32KernelTmaWarpSpecializedPingpongEEENS5_IJNSA_ILi64EEENSA_ILi128EEESG_EEENS_12float_e4m3_tENS5_IJlSB_lEEESI_SJ_NS4_8TiledMMAINS4_8MMA_AtomIJNS4_4SM904GMMA31MMA_64x128x32_F32E4M3E4M3_SS_TNILNSN_7ScaleInE1ELSP_1EEEEEENS4_6LayoutISC_NS5_IJNSA_ILi0EEEST_ST_EEEEENS5_IJNS4_10UnderscoreESW_SW_EEEEENS4_13SM90_TMA_LOADENS4_14ComposedLayoutINS4_7SwizzleILi3ELi4ELi3EEENS4_18smem_ptr_flag_bitsILi8EEENSS_INS5_IJNSA_ILi8EEESG_EEENS5_IJSG_SB_EEEEEEEvNS4_8identityESZ_S19_vS1A_EENS_8epilogue10collective6detail29Sm90TmaWarpSpecializedAdapterINS1D_15DefaultEpilogueISI_SJ_SJ_NS1C_6thread17LinearCombinationISI_Li1EffLNS1H_9ScaleType4KindE0ELNS_15FloatRoundStyleE2ESI_EENS1_15EpilogueDefaultEEEEEvvEEEEvNT_6ParamsE,"",@"SHT_CUDA_INFO"
	.sectionflags	@""
	.align	4


	//----- nvinfo : EIATTR_CUDA_API_VERSION
	.align		4
        /*0000*/ 	.byte	0x04, 0x37
        /*0002*/ 	.short	(.L_18 - .L_17)
.L_17:
        /*0004*/ 	.word	0x00000082


	//----- nvinfo : EIATTR_KPARAM_INFO
	.align		4
.L_18:
        /*0008*/ 	.byte	0x04, 0x17
        /*000a*/ 	.short	(.L_20 - .L_19)
.L_19:
        /*000c*/ 	.word	0x00000000
        /*0010*/ 	.short	0x0000
        /*0012*/ 	.short	0x0070
        /*0014*/ 	.byte	0x00, 0xf0, 0x01, 0x10


	//----- nvinfo : EIATTR_SPARSE_MMA_MASK
	.align		4
.L_20:
        /*0018*/ 	.byte	0x03, 0x50
        /*001a*/ 	.short	0x0000


	//----- nvinfo : EIATTR_MAXREG_COUNT
	.align		4
        /*001c*/ 	.byte	0x03, 0x1b
        /*001e*/ 	.short	0x00a8


	//----- nvinfo : EIATTR_NUM_BARRIERS
	.align		4
        /*0020*/ 	.byte	0x02, 0x4c
        /*0022*/ 	.byte	0x01
	.zero		1


	//----- nvinfo : EIATTR_MERCURY_ISA_VERSION
	.align		4
        /*0024*/ 	.byte	0x03, 0x5f
        /*0026*/ 	.short	0x0101


	//----- nvinfo : EIATTR_INT_WARP_WIDE_INSTR_OFFSETS
	.align		4
        /*0028*/ 	.byte	0x04, 0x31
        /*002a*/ 	.short	(.L_22 - .L_21)


	//   ....[0]....
.L_21:
        /*002c*/ 	.word	0x000004f0


	//   ....[1]....
        /*0030*/ 	.word	0x00000510


	//   ....[2]....
        /*0034*/ 	.word	0x00000590


	//   ....[3]....
        /*0038*/ 	.word	0x000005a0


	//   ....[4]....
        /*003c*/ 	.word	0x000005b0


	//   ....[5]....
        /*0040*/ 	.word	0x000005d0


	//   ....[6]....
        /*0044*/ 	.word	0x00000650


	//   ....[7]....
        /*0048*/ 	.word	0x00000670


	//----- nvinfo : EIATTR_COOP_GROUP_MASK_REGIDS
	.align		4
.L_22:
        /*004c*/ 	.byte	0x04, 0x29
        /*004e*/ 	.short	(.L_24 - .L_23)


	//   ....[0]....
.L_23:
        /*0050*/ 	.word	0xffffffff


	//   ....[1]....
        /*0054*/ 	.word	0xffffffff


	//   ....[2]....
        /*0058*/ 	.word	0xffffffff


	//   ....[3]....
        /*005c*/ 	.word	0xffffffff


	//   ....[4]....
        /*0060*/ 	.word	0xffffffff


	//   ....[5]....
        /*0064*/ 	.word	0xffffffff


	//----- nvinfo : EIATTR_COOP_GROUP_INSTR_OFFSETS
	.align		4
.L_24:
        /*0068*/ 	.byte	0x04, 0x28
        /*006a*/ 	.short	(.L_26 - .L_25)


	//   ....[0]....
.L_25:
        /*006c*/ 	.word	0x00000060


	//   ....[1]....
        /*0070*/ 	.word	0x00000070


	//   ....[2]....
        /*0074*/ 	.word	0x00000130


	//   ....[3]....
        /*0078*/ 	.word	0x00000390


	//   ....[4]....
        /*007c*/ 	.word	0x000003d0


	//   ....[5]....
        /*0080*/ 	.word	0x00000410


	//----- nvinfo : EIATTR_REG_RECONFIG
	.align		4
.L_26:
        /*0084*/ 	.byte	0x01, 0x54
	.zero		2


	//----- nvinfo : EIATTR_MBARRIER_INSTR_OFFSETS
	.align		4
        /*0088*/ 	.byte	0x04, 0x39
        /*008a*/ 	.short	(.L_28 - .L_27)


	//   ....[0]....
.L_27:
        /*008c*/ 	.word	0x00000250
        /*0090*/ 	.word	0x000000ff
        /*0094*/ 	.word	0x00000000
        /*0098*/ 	.short	0x0100
        /*009a*/ 	.byte	0x08
	.zero		1


	//   ....[1]....
        /*009c*/ 	.word	0x00000260
        /*00a0*/ 	.word	0x000000ff
        /*00a4*/ 	.word	0x00000048
        /*00a8*/ 	.short	0x0100
        /*00aa*/ 	.byte	0x08
	.zero		1


	//   ....[2]....
        /*00ac*/ 	.word	0x00000270
        /*00b0*/ 	.word	0x000000ff
        /*00b4*/ 	.word	0x00000008
        /*00b8*/ 	.short	0x0100
        /*00ba*/ 	.byte	0x08
	.zero		1


	//   ....[3]....
        /*00bc*/ 	.word	0x00000280
        /*00c0*/ 	.word	0x000000ff
        /*00c4*/ 	.word	0x00000050
        /*00c8*/ 	.short	0x0100
        /*00ca*/ 	.byte	0x08
	.zero		1


	//   ....[4]....
        /*00cc*/ 	.word	0x00000290
        /*00d0*/ 	.word	0x000000ff
        /*00d4*/ 	.word	0x00000010
        /*00d8*/ 	.short	0x0100
        /*00da*/ 	.byte	0x08
	.zero		1


	//   ....[5]....
        /*00dc*/ 	.word	0x000002a0
        /*00e0*/ 	.word	0x000000ff
        /*00e4*/ 	.word	0x00000058
        /*00e8*/ 	.short	0x0100
        /*00ea*/ 	.byte	0x08
	.zero		1


	//   ....[6]....
        /*00ec*/ 	.word	0x000002b0
        /*00f0*/ 	.word	0x000000ff
        /*00f4*/ 	.word	0x00000018
        /*00f8*/ 	.short	0x0100
        /*00fa*/ 	.byte	0x08
	.zero		1


	//   ....[7]....
        /*00fc*/ 	.word	0x000002c0
        /*0100*/ 	.word	0x000000ff
        /*0104*/ 	.word	0x00000060
        /*0108*/ 	.short	0x0100
        /*010a*/ 	.byte	0x08
	.zero		1


	//   ....[8]....
        /*010c*/ 	.word	0x000002d0
        /*0110*/ 	.word	0x000000ff
        /*0114*/ 	.word	0x00000020
        /*0118*/ 	.short	0x0100
        /*011a*/ 	.byte	0x08
	.zero		1


	//   ....[9]....
        /*011c*/ 	.word	0x000002e0
        /*0120*/ 	.word	0x000000ff
        /*0124*/ 	.word	0x00000068
        /*0128*/ 	.short	0x0100
        /*012a*/ 	.byte	0x08
	.zero		1


	//   ....[10]....
        /*012c*/ 	.word	0x000002f0
        /*0130*/ 	.word	0x000000ff
        /*0134*/ 	.word	0x00000028
        /*0138*/ 	.short	0x0100
        /*013a*/ 	.byte	0x08
	.zero		1


	//   ....[11]....
        /*013c*/ 	.word	0x00000300
        /*0140*/ 	.word	0x000000ff
        /*0144*/ 	.word	0x00000070
        /*0148*/ 	.short	0x0100
        /*014a*/ 	.byte	0x08
	.zero		1


	//   ....[12]....
        /*014c*/ 	.word	0x00000310
        /*0150*/ 	.word	0x000000ff
        /*0154*/ 	.word	0x00000030
        /*0158*/ 	.short	0x0100
        /*015a*/ 	.byte	0x08
	.zero		1


	//   ....[13]....
        /*015c*/ 	.word	0x00000320
        /*0160*/ 	.word	0x000000ff
        /*0164*/ 	.word	0x00000078
        /*0168*/ 	.short	0x0100
        /*016a*/ 	.byte	0x08
	.zero		1


	//   ....[14]....
        /*016c*/ 	.word	0x00000330
        /*0170*/ 	.word	0x000000ff
        /*0174*/ 	.word	0x00000038
        /*0178*/ 	.short	0x0100
        /*017a*/ 	.byte	0x08
	.zero		1


	//   ....[15]....
        /*017c*/ 	.word	0x00000340
        /*0180*/ 	.word	0x000000ff
        /*0184*/ 	.word	0x00000080
        /*0188*/ 	.short	0x0100
        /*018a*/ 	.byte	0x08
	.zero		1


	//   ....[16]....
        /*018c*/ 	.word	0x00000350
        /*0190*/ 	.word	0x000000ff
        /*0194*/ 	.word	0x00000040
        /*0198*/ 	.short	0x0100
        /*019a*/ 	.byte	0x08
	.zero		1


	//   ....[17]....
        /*019c*/ 	.word	0x00000360
        /*01a0*/ 	.word	0x000000ff
        /*01a4*/ 	.word	0x00000088
        /*01a8*/ 	.short	0x0100
        /*01aa*/ 	.byte	0x08
	.zero		1


	//   ....[18]....
        /*01ac*/ 	.word	0x000006a0
        /*01b0*/ 	.word	0x000000ff
        /*01b4*/ 	.word	0x000000c0
        /*01b8*/ 	.short	0x0100
        /*01ba*/ 	.byte	0x08
	.zero		1


	//   ....[19]....
        /*01bc*/ 	.word	0x000006f0
        /*01c0*/ 	.word	0x000000ff
        /*01c4*/ 	.word	0x000000c8
        /*01c8*/ 	.short	0x0100
        /*01ca*/ 	.byte	0x08
	.zero		1


	//   ....[20]....
        /*01cc*/ 	.word	0x00000710
        /*01d0*/ 	.word	0x000000ff
        /*01d4*/ 	.word	0x000000a0
        /*01d8*/ 	.short	0x0100
        /*01da*/ 	.byte	0x09
	.zero		1


	//   ....[21]....
        /*01dc*/ 	.word	0x00000720
        /*01e0*/ 	.word	0x000000ff
        /*01e4*/ 	.word	0x000000a8
        /*01e8*/ 	.short	0x0100
        /*01ea*/ 	.byte	0x09
	.zero		1


	//   ....[22]....
        /*01ec*/ 	.word	0x00000730
        /*01f0*/ 	.word	0x000000ff
        /*01f4*/ 	.word	0x000000b0
        /*01f8*/ 	.short	0x0100
        /*01fa*/ 	.byte	0x09
	.zero		1


	//   ....[23]....
        /*01fc*/ 	.word	0x00000740
        /*0200*/ 	.word	0x000000ff
        /*0204*/ 	.word	0x000000b8
        /*0208*/ 	.short	0x0100
        /*020a*/ 	.byte	0x09
	.zero		1


	//   ....[24]....
        /*020c*/ 	.word	0x000014f0
        /*0210*/ 	.word	0x000000ff
        /*0214*/ 	.word	0xfffffff8
        /*0218*/ 	.short	0x010a
        /*021a*/ 	.byte	0x0b
	.zero		1


	//   ....[25]....
        /*021c*/ 	.word	0x000019d0
        /*0220*/ 	.word	0x000000ff
        /*0224*/ 	.word	0x00000000
        /*0228*/ 	.short	0x010a
        /*022a*/ 	.byte	0x06
	.zero		1


	//   ....[26]....
        /*022c*/ 	.word	0x00001a10
        /*0230*/ 	.word	0x000000ff
        /*0234*/ 	.word	0x00000000
        /*0238*/ 	.short	0x010a
        /*023a*/ 	.byte	0x06
	.zero		1


	//   ....[27]....
        /*023c*/ 	.word	0x000023d0
        /*0240*/ 	.word	0x000000ff
        /*0244*/ 	.word	0x00000000
        /*0248*/ 	.short	0x010a
        /*024a*/ 	.byte	0x10
	.zero		1


	//   ....[28]....
        /*024c*/ 	.word	0x00002410
        /*0250*/ 	.word	0x000000ff
        /*0254*/ 	.word	0x00000000
        /*0258*/ 	.short	0x010a
        /*025a*/ 	.byte	0x10
	.zero		1


	//   ....[29]....
        /*025c*/ 	.word	0x00002b30
        /*0260*/ 	.word	0x000000ff
        /*0264*/ 	.word	0x00000000
        /*0268*/ 	.short	0x0101
        /*026a*/ 	.byte	0x08
	.zero		1


	//   ....[30]....
        /*026c*/ 	.word	0x000030a0
        /*0270*/ 	.word	0x00000011
        /*0274*/ 	.word	0x00000000
        /*0278*/ 	.short	0x0101
        /*027a*/ 	.byte	0x16
	.zero		1


	//   ....[31]....
        /*027c*/ 	.word	0x00003180
        /*0280*/ 	.word	0x000000ff
        /*0284*/ 	.word	0x00000000
        /*0288*/ 	.short	0x0101
        /*028a*/ 	.byte	0x08
	.zero		1


	//   ....[32]....
        /*028c*/ 	.word	0x00003230
        /*0290*/ 	.word	0x000000ff
        /*0294*/ 	.word	0x00000008
        /*0298*/ 	.short	0x010a
        /*029a*/ 	.byte	0x0b
	.zero		1


	//   ....[33]....
        /*029c*/ 	.word	0x00007ad0
        /*02a0*/ 	.word	0x00000004
        /*02a4*/ 	.word	0x00000000
        /*02a8*/ 	.short	0x0101
        /*02aa*/ 	.byte	0x16
	.zero		1


	//   ....[34]....
        /*02ac*/ 	.word	0x000083b0
        /*02b0*/ 	.word	0x00000013
        /*02b4*/ 	.word	0x00000048
        /*02b8*/ 	.short	0x010a
        /*02ba*/ 	.byte	0x3f
	.zero		1


	//   ....[35]....
        /*02bc*/ 	.word	0x00008720
        /*02c0*/ 	.word	0x0000000a
        /*02c4*/ 	.word	0x000000c8
        /*02c8*/ 	.short	0x0101
        /*02ca*/ 	.byte	0x3f
	.zero		1


	//   ....[36]....
        /*02cc*/ 	.word	0x00008e80
        /*02d0*/ 	.word	0x00000005
        /*02d4*/ 	.word	0x00000000
        /*02d8*/ 	.short	0x010a
        /*02da*/ 	.byte	0x3f
	.zero		1


	//   ....[37]....
        /*02dc*/ 	.word	0x00008f00
        /*02e0*/ 	.word	0x00000007
        /*02e4*/ 	.word	0x00000000
        /*02e8*/ 	.short	0x010a
        /*02ea*/ 	.byte	0x3f
	.zero		1


	//   ....[38]....
        /*02ec*/ 	.word	0x00008f90
        /*02f0*/ 	.word	0x00000006
        /*02f4*/ 	.word	0x00000000
        /*02f8*/ 	.short	0x010a
        /*02fa*/ 	.byte	0x3f
	.zero		1


	//   ....[39]....
        /*02fc*/ 	.word	0x00009020
        /*0300*/ 	.word	0x00000009
        /*0304*/ 	.word	0x00000000
        /*0308*/ 	.short	0x010a
        /*030a*/ 	.byte	0x3f
	.zero		1


	//   ....[40]....
        /*030c*/ 	.word	0x000090b0
        /*0310*/ 	.word	0x00000006
        /*0314*/ 	.word	0x00000000
        /*0318*/ 	.short	0x010a
        /*031a*/ 	.byte	0x3f
	.zero		1


	//   ....[41]....
        /*031c*/ 	.word	0x00009140
        /*0320*/ 	.word	0x00000009
        /*0324*/ 	.word	0x00000000
        /*0328*/ 	.short	0x010a
        /*032a*/ 	.byte	0x3f
	.zero		1


	//   ....[42]....
        /*032c*/ 	.word	0x000091d0
        /*0330*/ 	.word	0x00000008
        /*0334*/ 	.word	0x00000000
        /*0338*/ 	.short	0x010a
        /*033a*/ 	.byte	0x3f
	.zero		1


	//   ....[43]....
        /*033c*/ 	.word	0x00009260
        /*0340*/ 	.word	0x0000000b
        /*0344*/ 	.word	0x00000000
        /*0348*/ 	.short	0x010a
        /*034a*/ 	.byte	0x3f
	.zero		1


	//   ....[44]....
        /*034c*/ 	.word	0x000092f0
        /*0350*/ 	.word	0x00000003
        /*0354*/ 	.word	0x00000000
        /*0358*/ 	.short	0x010a
        /*035a*/ 	.byte	0x3f
	.zero		1


	//   ....[45]....
        /*035c*/ 	.word	0x00009360
        /*0360*/ 	.word	0x00000011
        /*0364*/ 	.word	0xfffffff8
        /*0368*/ 	.short	0x010a
        /*036a*/ 	.byte	0x3f
	.zero		1


	//   ....[46]....
        /*036c*/ 	.word	0x000093c0
        /*0370*/ 	.word	0x00000011
        /*0374*/ 	.word	0x00000000
        /*0378*/ 	.short	0x010a
        /*037a*/ 	.byte	0x3f
	.zero		1


	//   ....[47]....
        /*037c*/ 	.word	0x00009420
        /*0380*/ 	.word	0x00000012
        /*0384*/ 	.word	0x00000000
        /*0388*/ 	.short	0x010a
        /*038a*/ 	.byte	0x3f
	.zero		1


	//   ....[48]....
        /*038c*/ 	.word	0x00009480
        /*0390*/ 	.word	0x00000011
        /*0394*/ 	.word	0x00000008
        /*0398*/ 	.short	0x010a
        /*039a*/ 	.byte	0x3f
	.zero		1


	//   ....[49]....
        /*039c*/ 	.word	0x00009550
        /*03a0*/ 	.word	0x00000013
        /*03a4*/ 	.word	0x00000048
        /*03a8*/ 	.short	0x010a
        /*03aa*/ 	.byte	0x3f
	.zero		1


	//   ....[50]....
        /*03ac*/ 	.word	0x00009630
        /*03b0*/ 	.word	0x00000005
        /*03b4*/ 	.word	0x00000000
        /*03b8*/ 	.short	0x010a
        /*03ba*/ 	.byte	0x3f
	.zero		1


	//   ....[51]....
        /*03bc*/ 	.word	0x00009680
        /*03c0*/ 	.word	0x00000007
        /*03c4*/ 	.word	0x00000000
        /*03c8*/ 	.short	0x010a
        /*03ca*/ 	.byte	0x3f
	.zero		1


	//   ....[52]....
        /*03cc*/ 	.word	0x000096d0
        /*03d0*/ 	.word	0x00000006
        /*03d4*/ 	.word	0x00000000
        /*03d8*/ 	.short	0x010a
        /*03da*/ 	.byte	0x3f
	.zero		1


	//   ....[53]....
        /*03dc*/ 	.word	0x00009720
        /*03e0*/ 	.word	0x00000009
        /*03e4*/ 	.word	0x00000000
        /*03e8*/ 	.short	0x010a
        /*03ea*/ 	.byte	0x3f
	.zero		1


	//   ....[54]....
        /*03ec*/ 	.word	0x00009770
        /*03f0*/ 	.word	0x00000006
        /*03f4*/ 	.word	0x00000000
        /*03f8*/ 	.short	0x010a
        /*03fa*/ 	.byte	0x3f
	.zero		1


	//   ....[55]....
        /*03fc*/ 	.word	0x000097c0
        /*0400*/ 	.word	0x00000009
        /*0404*/ 	.word	0x00000000
        /*0408*/ 	.short	0x010a
        /*040a*/ 	.byte	0x3f
	.zero		1


	//   ....[56]....
        /*040c*/ 	.word	0x00009810
        /*0410*/ 	.word	0x00000008
        /*0414*/ 	.word	0x00000000
        /*0418*/ 	.short	0x010a
        /*041a*/ 	.byte	0x3f
	.zero		1


	//   ....[57]....
        /*041c*/ 	.word	0x00009860
        /*0420*/ 	.word	0x0000000b
        /*0424*/ 	.word	0x00000000
        /*0428*/ 	.short	0x010a
        /*042a*/ 	.byte	0x3f
	.zero		1


	//----- nvinfo : EIATTR_NUM_MBARRIERS
	.align		4
.L_28:
        /*042c*/ 	.byte	0x03, 0x38
        /*042e*/ 	.short	0x0018


	//----- nvinfo : EIATTR_EXIT_INSTR_OFFSETS
	.align		4
        /*0430*/ 	.byte	0x04, 0x1c
        /*0432*/ 	.short	(.L_30 - .L_29)


	//   ....[0]....
.L_29:
        /*0434*/ 	.word	0x00001220


	//   ....[1]....
        /*0438*/ 	.word	0x00001280


	//   ....[2]....
        /*043c*/ 	.word	0x000080e0


	//   ....[3]....
        /*0440*/ 	.word	0x00008110


	//   ....[4]....
        /*0444*/ 	.word	0x00009340


	//----- nvinfo : EIATTR_MAX_THREADS
	.align		4
.L_30:
        /*0448*/ 	.byte	0x04, 0x05
        /*044a*/ 	.short	(.L_32 - .L_31)
.L_31:
        /*044c*/ 	.word	0x00000180
        /*0450*/ 	.word	0x00000001
        /*0454*/ 	.word	0x00000001


	//----- nvinfo : EIATTR_CRS_STACK_SIZE
	.align		4
.L_32:
        /*0458*/ 	.byte	0x04, 0x1e
        /*045a*/ 	.short	(.L_34 - .L_33)
.L_33:
        /*045c*/ 	.word	0x00000000


	//----- nvinfo : EIATTR_CBANK_PARAM_SIZE
	.align		4
.L_34:
        /*0460*/ 	.byte	0x03, 0x19
        /*0462*/ 	.short	0x0470


	//----- nvinfo : EIATTR_PARAM_CBANK
	.align		4
        /*0464*/ 	.byte	0x04, 0x0a
        /*0466*/ 	.short	(.L_36 - .L_35)
	.align		4
.L_35:
        /*0468*/ 	.word	index@(.nv.constant0._ZN7cutlass13device_kernelINS_4gemm6kernel13GemmUniversalIN4cute5tupleIJiiiiEEENS1_10collective13CollectiveMmaINS1_37MainloopSm90TmaGmmaWarpSpecializedFP8ILi9ENS5_IJNS4_1CILi1EEESB_SB_EEENS1_32KernelTmaWarpSpecializedPingpongEEENS5_IJNSA_ILi64EEENSA_ILi128EEESG_EEENS_12float_e4m3_tENS5_IJlSB_lEEESI_SJ_NS4_8TiledMMAINS4_8MMA_AtomIJNS4_4SM904GMMA31MMA_64x128x32_F32E4M3E4M3_SS_TNILNSN_7ScaleInE1ELSP_1EEEEEENS4_6LayoutISC_NS5_IJNSA_ILi0EEEST_ST_EEEEENS5_IJNS4_10UnderscoreESW_SW_EEEEENS4_13SM90_TMA_LOADENS4_14ComposedLayoutINS4_7SwizzleILi3ELi4ELi3EEENS4_18smem_ptr_flag_bitsILi8EEENSS_INS5_IJNSA_ILi8EEESG_EEENS5_IJSG_SB_EEEEEEEvNS4_8identityESZ_S19_vS1A_EENS_8epilogue10collective6detail29Sm90TmaWarpSpecializedAdapterINS1D_15DefaultEpilogueISI_SJ_SJ_NS1C_6thread17LinearCombinationISI_Li1EffLNS1H_9ScaleType4KindE0ELNS_15FloatRoundStyleE2ESI_EENS1_15EpilogueDefaultEEEEEvvEEEEvNT_6ParamsE)
        /*046c*/ 	.short	0x0210
        /*046e*/ 	.short	0x0470


	//----- nvinfo : EIATTR_SW_WAR
	.align		4
.L_36:
        /*0470*/ 	.byte	0x04, 0x36
        /*0472*/ 	.short	(.L_38 - .L_37)
.L_37:
        /*0474*/ 	.word	0x00000008
.L_38:


//--------------------- .nv.callgraph             --------------------------
	.section	.nv.callgraph,"",@"SHT_CUDA_CALLGRAPH"
	.align	4
	.sectionentsize	8
	.align		4
        /*0000*/ 	.word	0x00000000
	.align		4
        /*0004*/ 	.word	0xffffffff
	.align		4
        /*0008*/ 	.word	0x00000000
	.align		4
        /*000c*/ 	.word	0xfffffffe
	.align		4
        /*0010*/ 	.word	0x00000000
	.align		4
        /*0014*/ 	.word	0xfffffffd
	.align		4
        /*0018*/ 	.word	0x00000000
	.align		4
        /*001c*/ 	.word	0xfffffffc


//--------------------- .nv.constant4             --------------------------
	.section	.nv.constant4,"a",@progbits
	.align	8
	.align		8
.nv.constant4:
        /*0000*/ 	.dword	_ZN40_INTERNAL_ed644a31_4_k_cu_f6885740_287244cuda3std3__45__cpo5beginE
	.align		8
        /*0008*/ 	.dword	_ZN40_INTERNAL_ed644a31_4_k_cu_f6885740_287244cuda3std3__45__cpo3endE
	.align		8
        /*0010*/ 	.dword	_ZN40_INTERNAL_ed644a31_4_k_cu_f6885740_287244cuda3std3__45__cpo6cbeginE
	.align		8
        /*0018*/ 	.dword	_ZN40_INTERNAL_ed644a31_4_k_cu_f6885740_287244cuda3std3__45__cpo4cendE
	.align		8
        /*0020*/ 	.dword	_ZN40_INTERNAL_ed644a31_4_k_cu_f6885740_287244cuda3std3__442_GLOBAL__N__ed644a31_4_k_cu_f6885740_287246ignoreE
	.align		8
        /*0028*/ 	.dword	_ZN40_INTERNAL_ed644a31_4_k_cu_f6885740_287244cuda3std3__419piecewise_constructE
	.align		8
        /*0030*/ 	.dword	_ZN40_INTERNAL_ed644a31_4_k_cu_f6885740_287244cuda3std3__48in_placeE
	.align		8
        /*0038*/ 	.dword	_ZN40_INTERNAL_ed644a31_4_k_cu_f6885740_287244cuda3std6ranges3__45__cpo4swapE
	.align		8
        /*0040*/ 	.dword	_ZN40_INTERNAL_ed644a31_4_k_cu_f6885740_287244cuda3std6ranges3__45__cpo9iter_moveE
	.align		8
        /*0048*/ 	.dword	_ZN40_INTERNAL_ed644a31_4_k_cu_f6885740_287244cute7productE
	.align		8
        /*0050*/ 	.dword	_ZN40_INTERNAL_ed644a31_4_k_cu_f6885740_287244cute1_E


//--------------------- .text._ZN7cutlass13device_kernelINS_4gemm6kernel13GemmUniversalIN4cute5tupleIJiiiiEEENS1_10collective13CollectiveMmaINS1_37MainloopSm90TmaGmmaWarpSpecializedFP8ILi9ENS5_IJNS4_1CILi1EEESB_SB_EEENS1_32KernelTmaWarpSpecializedPingpongEEENS5_IJNSA_ILi64EEENSA_ILi128EEESG_EEENS_12float_e4m3_tENS5_IJlSB_lEEESI_SJ_NS4_8TiledMMAINS4_8MMA_AtomIJNS4_4SM904GMMA31MMA_64x128x32_F32E4M3E4M3_SS_TNILNSN_7ScaleInE1ELSP_1EEEEEENS4_6LayoutISC_NS5_IJNSA_ILi0EEEST_ST_EEEEENS5_IJNS4_10UnderscoreESW_SW_EEEEENS4_13SM90_TMA_LOADENS4_14ComposedLayoutINS4_7SwizzleILi3ELi4ELi3EEENS4_18smem_ptr_flag_bitsILi8EEENSS_INS5_IJNSA_ILi8EEESG_EEENS5_IJSG_SB_EEEEEEEvNS4_8identityESZ_S19_vS1A_EENS_8epilogue10collective6detail29Sm90TmaWarpSpecializedAdapterINS1D_15DefaultEpilogueISI_SJ_SJ_NS1C_6thread17LinearCombinationISI_Li1EffLNS1H_9ScaleType4KindE0ELNS_15FloatRoundStyleE2ESI_EENS1_15EpilogueDefaultEEEEEvvEEEEvNT_6ParamsE --------------------------
	.section	.text._ZN7cutlass13device_kernelINS_4gemm6kernel13GemmUniversalIN4cute5tupleIJiiiiEEENS1_10collective13CollectiveMmaINS1_37MainloopSm90TmaGmmaWarpSpecializedFP8ILi9ENS5_IJNS4_1CILi1EEESB_SB_EEENS1_32KernelTmaWarpSpecializedPingpongEEENS5_IJNSA_ILi64EEENSA_ILi128EEESG_EEENS_12float_e4m3_tENS5_IJlSB_lEEESI_SJ_NS4_8TiledMMAINS4_8MMA_AtomIJNS4_4SM904GMMA31MMA_64x128x32_F32E4M3E4M3_SS_TNILNSN_7ScaleInE1ELSP_1EEEEEENS4_6LayoutISC_NS5_IJNSA_ILi0EEEST_ST_EEEEENS5_IJNS4_10UnderscoreESW_SW_EEEEENS4_13SM90_TMA_LOADENS4_14ComposedLayoutINS4_7SwizzleILi3ELi4ELi3EEENS4_18smem_ptr_flag_bitsILi8EEENSS_INS5_IJNSA_ILi8EEESG_EEENS5_IJSG_SB_EEEEEEEvNS4_8identityESZ_S19_vS1A_EENS_8epilogue10collective6detail29Sm90TmaWarpSpecializedAdapterINS1D_15DefaultEpilogueISI_SJ_SJ_NS1C_6thread17LinearCombinationISI_Li1EffLNS1H_9ScaleType4KindE0ELNS_15FloatRoundStyleE2ESI_EENS1_15EpilogueDefaultEEEEEvvEEEEvNT_6ParamsE,"ax",@progbits
	.align	128
.text._ZN7cutlass13device_kernelINS_4gemm6kernel13GemmUniversalIN4cute5tupleIJiiiiEEENS1_10collective13CollectiveMmaINS1_37MainloopSm90TmaGmmaWarpSpecializedFP8ILi9ENS5_IJNS4_1CILi1EEESB_SB_EEENS1_32KernelTmaWarpSpecializedPingpongEEENS5_IJNSA_ILi64EEENSA_ILi128EEESG_EEENS_12float_e4m3_tENS5_IJlSB_lEEESI_SJ_NS4_8TiledMMAINS4_8MMA_AtomIJNS4_4SM904GMMA31MMA_64x128x32_F32E4M3E4M3_SS_TNILNSN_7ScaleInE1ELSP_1EEEEEENS4_6LayoutISC_NS5_IJNSA_ILi0EEEST_ST_EEEEENS5_IJNS4_10UnderscoreESW_SW_EEEEENS4_13SM90_TMA_LOADENS4_14ComposedLayoutINS4_7SwizzleILi3ELi4ELi3EEENS4_18smem_ptr_flag_bitsILi8EEENSS_INS5_IJNSA_ILi8EEESG_EEENS5_IJSG_SB_EEEEEEEvNS4_8identityESZ_S19_vS1A_EENS_8epilogue10collective6detail29Sm90TmaWarpSpecializedAdapterINS1D_15DefaultEpilogueISI_SJ_SJ_NS1C_6thread17LinearCombinationISI_Li1EffLNS1H_9ScaleType4KindE0ELNS_15FloatRoundStyleE2ESI_EENS1_15EpilogueDefaultEEEEEvvEEEEvNT_6ParamsE:
        .type           _ZN7cutlass13device_kernelINS_4gemm6kernel13GemmUniversalIN4cute5tupleIJiiiiEEENS1_10collective13CollectiveMmaINS1_37MainloopSm90TmaGmmaWarpSpecializedFP8ILi9ENS5_IJNS4_1CILi1EEESB_SB_EEENS1_32KernelTmaWarpSpecializedPingpongEEENS5_IJNSA_ILi64EEENSA_ILi128EEESG_EEENS_12float_e4m3_tENS5_IJlSB_lEEESI_SJ_NS4_8TiledMMAINS4_8MMA_AtomIJNS4_4SM904GMMA31MMA_64x128x32_F32E4M3E4M3_SS_TNILNSN_7ScaleInE1ELSP_1EEEEEENS4_6LayoutISC_NS5_IJNSA_ILi0EEEST_ST_EEEEENS5_IJNS4_10UnderscoreESW_SW_EEEEENS4_13SM90_TMA_LOADENS4_14ComposedLayoutINS4_7SwizzleILi3ELi4ELi3EEENS4_18smem_ptr_flag_bitsILi8EEENSS_INS5_IJNSA_ILi8EEESG_EEENS5_IJSG_SB_EEEEEEEvNS4_8identityESZ_S19_vS1A_EENS_8epilogue10collective6detail29Sm90TmaWarpSpecializedAdapterINS1D_15DefaultEpilogueISI_SJ_SJ_NS1C_6thread17LinearCombinationISI_Li1EffLNS1H_9ScaleType4KindE0ELNS_15FloatRoundStyleE2ESI_EENS1_15EpilogueDefaultEEEEEvvEEEEvNT_6ParamsE,@function
        .size           _ZN7cutlass13device_kernelINS_4gemm6kernel13GemmUniversalIN4cute5tupleIJiiiiEEENS1_10collective13CollectiveMmaINS1_37MainloopSm90TmaGmmaWarpSpecializedFP8ILi9ENS5_IJNS4_1CILi1EEESB_SB_EEENS1_32KernelTmaWarpSpecializedPingpongEEENS5_IJNSA_ILi64EEENSA_ILi128EEESG_EEENS_12float_e4m3_tENS5_IJlSB_lEEESI_SJ_NS4_8TiledMMAINS4_8MMA_AtomIJNS4_4SM904GMMA31MMA_64x128x32_F32E4M3E4M3_SS_TNILNSN_7ScaleInE1ELSP_1EEEEEENS4_6LayoutISC_NS5_IJNSA_ILi0EEEST_ST_EEEEENS5_IJNS4_10UnderscoreESW_SW_EEEEENS4_13SM90_TMA_LOADENS4_14ComposedLayoutINS4_7SwizzleILi3ELi4ELi3EEENS4_18smem_ptr_flag_bitsILi8EEENSS_INS5_IJNSA_ILi8EEESG_EEENS5_IJSG_SB_EEEEEEEvNS4_8identityESZ_S19_vS1A_EENS_8epilogue10collective6detail29Sm90TmaWarpSpecializedAdapterINS1D_15DefaultEpilogueISI_SJ_SJ_NS1C_6thread17LinearCombinationISI_Li1EffLNS1H_9ScaleType4KindE0ELNS_15FloatRoundStyleE2ESI_EENS1_15EpilogueDefaultEEEEEvvEEEEvNT_6ParamsE,(.L_x_215 - _ZN7cutlass13device_kernelINS_4gemm6kernel13GemmUniversalIN4cute5tupleIJiiiiEEENS1_10collective13CollectiveMmaINS1_37MainloopSm90TmaGmmaWarpSpecializedFP8ILi9ENS5_IJNS4_1CILi1EEESB_SB_EEENS1_32KernelTmaWarpSpecializedPingpongEEENS5_IJNSA_ILi64EEENSA_ILi128EEESG_EEENS_12float_e4m3_tENS5_IJlSB_lEEESI_SJ_NS4_8TiledMMAINS4_8MMA_AtomIJNS4_4SM904GMMA31MMA_64x128x32_F32E4M3E4M3_SS_TNILNSN_7ScaleInE1ELSP_1EEEEEENS4_6LayoutISC_NS5_IJNSA_ILi0EEEST_ST_EEEEENS5_IJNS4_10UnderscoreESW_SW_EEEEENS4_13SM90_TMA_LOADENS4_14ComposedLayoutINS4_7SwizzleILi3ELi4ELi3EEENS4_18smem_ptr_flag_bitsILi8EEENSS_INS5_IJNSA_ILi8EEESG_EEENS5_IJSG_SB_EEEEEEEvNS4_8identityESZ_S19_vS1A_EENS_8epilogue10collective6detail29Sm90TmaWarpSpecializedAdapterINS1D_15DefaultEpilogueISI_SJ_SJ_NS1C_6thread17LinearCombinationISI_Li1EffLNS1H_9ScaleType4KindE0ELNS_15FloatRoundStyleE2ESI_EENS1_15EpilogueDefaultEEEEEvvEEEEvNT_6ParamsE)
        .other          _ZN7cutlass13device_kernelINS_4gemm6kernel13GemmUniversalIN4cute5tupleIJiiiiEEENS1_10collective13CollectiveMmaINS1_37MainloopSm90TmaGmmaWarpSpecializedFP8ILi9ENS5_IJNS4_1CILi1EEESB_SB_EEENS1_32KernelTmaWarpSpecializedPingpongEEENS5_IJNSA_ILi64EEENSA_ILi128EEESG_EEENS_12float_e4m3_tENS5_IJlSB_lEEESI_SJ_NS4_8TiledMMAINS4_8MMA_AtomIJNS4_4SM904GMMA31MMA_64x128x32_F32E4M3E4M3_SS_TNILNSN_7ScaleInE1ELSP_1EEEEEENS4_6LayoutISC_NS5_IJNSA_ILi0EEEST_ST_EEEEENS5_IJNS4_10UnderscoreESW_SW_EEEEENS4_13SM90_TMA_LOADENS4_14ComposedLayoutINS4_7SwizzleILi3ELi4ELi3EEENS4_18smem_ptr_flag_bitsILi8EEENSS_INS5_IJNSA_ILi8EEESG_EEENS5_IJSG_SB_EEEEEEEvNS4_8identityESZ_S19_vS1A_EENS_8epilogue10collective6detail29Sm90TmaWarpSpecializedAdapterINS1D_15DefaultEpilogueISI_SJ_SJ_NS1C_6thread17LinearCombinationISI_Li1EffLNS1H_9ScaleType4KindE0ELNS_15FloatRoundStyleE2ESI_EENS1_15EpilogueDefaultEEEEEvvEEEEvNT_6ParamsE,@"STO_CUDA_ENTRY STV_DEFAULT"
_ZN7cutlass13device_kernelINS_4gemm6kernel13GemmUniversalIN4cute5tupleIJiiiiEEENS1_10collective13CollectiveMmaINS1_37MainloopSm90TmaGmmaWarpSpecializedFP8ILi9ENS5_IJNS4_1CILi1EEESB_SB_EEENS1_32KernelTmaWarpSpecializedPingpongEEENS5_IJNSA_ILi64EEENSA_ILi128EEESG_EEENS_12float_e4m3_tENS5_IJlSB_lEEESI_SJ_NS4_8TiledMMAINS4_8MMA_AtomIJNS4_4SM904GMMA31MMA_64x128x32_F32E4M3E4M3_SS_TNILNSN_7ScaleInE1ELSP_1EEEEEENS4_6LayoutISC_NS5_IJNSA_ILi0EEEST_ST_EEEEENS5_IJNS4_10UnderscoreESW_SW_EEEEENS4_13SM90_TMA_LOADENS4_14ComposedLayoutINS4_7SwizzleILi3ELi4ELi3EEENS4_18smem_ptr_flag_bitsILi8EEENSS_INS5_IJNSA_ILi8EEESG_EEENS5_IJSG_SB_EEEEEEEvNS4_8identityESZ_S19_vS1A_EENS_8epilogue10collective6detail29Sm90TmaWarpSpecializedAdapterINS1D_15DefaultEpilogueISI_SJ_SJ_NS1C_6thread17LinearCombinationISI_Li1EffLNS1H_9ScaleType4KindE0ELNS_15FloatRoundStyleE2ESI_EENS1_15EpilogueDefaultEEEEEvvEEEEvNT_6ParamsE:
[----:B------:R-:W-:Y:S01]  /*0000*/  LDC R1, c[0x0][0x28] ;  /* 0x00000a00ff017b82 */ /* 0x000fe20000000800 */
[----:B------:R-:W0:Y:S01]  /*0010*/  S2R R13, SR_TID.X ;  /* 0x00000000000d7919 */ /* 0x000e220000002100 */
[----:B------:R-:W-:Y:S01]  /*0020*/  ELECT P0, URZ, PT ;  /* 0x00000000003f782f */ /* 0x000fe20003800000 */
[----:B------:R-:W-:Y:S01]  /*0030*/  BSSY B0, `(.L_x_0) ;  /* 0x000000f000007945 */ /* 0x000fe20003800000 */
[--C-:B0-----:R-:W-:Y:S02]  /*0040*/  SHF.R.U32.HI R0, RZ, 0x5, R13.reuse ;  /* 0x00000005ff007819 */ /* 0x101fe4000001160d */
[----:B------:R-:W-:-:S03]  /*0050*/  SHF.R.U32.HI R4, RZ, 0x7, R13 ;  /* 0x00000007ff047819 */ /* 0x000fc6000001160d */
[----:B------:R-:W0:Y:S04]  /*0060*/  SHFL.IDX PT, R2, R0, RZ, 0x1f ;  /* 0x00001fff00027589 */ /* 0x000e2800000e0000 */
[----:B------:R1:W2:Y:S01]  /*0070*/  SHFL.IDX PT, R5, R4, RZ, 0x1f ;  /* 0x00001fff04057589 */ /* 0x0002a200000e0000 */
[----:B0-----:R-:W-:-:S13]  /*0080*/  ISETP.NE.OR P0, PT, R2, RZ, !P0 ;  /* 0x000000ff0200720c */ /* 0x001fda0004705670 */
[----:B-12---:R-:W-:Y:S05]  /*0090*/  @P0 BRA `(.L_x_1) ;  /* 0x0000000000200947 */ /* 0x006fea0003800000 */
[----:B------:R-:W-:Y:S02]  /*00a0*/  ULDC.64 UR4, c[0x0][0x198] ;  /* 0x0000660000047ab9 */ /* 0x000fe40000000a00 */
[----:B------:R-:W-:Y:S02]  /*00b0*/  UIADD3 UR6, UP0, UR4, 0xf0, URZ ;  /* 0x000000f004067890 */ /* 0x000fe4000ff1e03f */
[----:B------:R-:W-:Y:S02]  /*00c0*/  UIADD3 UR4, UP1, UR4, 0x1f0, URZ ;  /* 0x000001f004047890 */ /* 0x000fe4000ff3e03f */
[----:B------:R-:W-:Y:S02]  /*00d0*/  UIADD3.X UR7, URZ, UR5, URZ, UP0, !UPT ;  /* 0x000000053f077290 */ /* 0x000fe400087fe43f */
[----:B------:R-:W-:-:S07]  /*00e0*/  UIADD3.X UR5, URZ, UR5, URZ, UP1, !UPT ;  /* 0x000000053f057290 */ /* 0x000fce0008ffe43f */
[----:B------:R0:W-:Y:S02]  /*00f0*/  UTMACCTL.PF [UR6] ;  /* 0x00000000060079b9 */ /* 0x0001e40008040000 */
[----:B------:R0:W-:Y:S02]  /*0100*/  UTMACCTL.PF [UR4] ;  /* 0x00000000040079b9 */ /* 0x0001e40008040000 */
[----:B0-----:R-:W-:Y:S01]  /*0110*/  NOP ;  /* 0x0000000000007918 */ /* 0x001fe20000000000 */
.L_x_1:
[----:B------:R-:W-:Y:S05]  /*0120*/  BSYNC B0 ;  /* 0x0000000000007941 */ /* 0x000fea0003800000 */
.L_x_0:
[----:B------:R-:W0:Y:S02]  /*0130*/  SHFL.IDX PT, R3, R0, RZ, 0x1f ;  /* 0x00001fff00037589 */ /* 0x000e2400000e0000 */
[----:B0-----:R-:W-:-:S13]  /*0140*/  ISETP.NE.AND P0, PT, R3, RZ, PT ;  /* 0x000000ff0300720c */ /* 0x001fda0003f05270 */
[----:B------:R-:W-:Y:S05]  /*0150*/  @P0 BRA `(.L_x_2) ;  /* 0x00000000008c0947 */ /* 0x000fea0003800000 */
[----:B------:R-:W-:Y:S01]  /*0160*/  ELECT P0, URZ, PT ;  /* 0x00000000003f782f */ /* 0x000fe20003800000 */
[----:B------:R-:W-:-:S12]  /*0170*/  BSSY B0, `(.L_x_2) ;  /* 0x0000021000007945 */ /* 0x000fd80003800000 */
[----:B------:R-:W-:Y:S05]  /*0180*/  @!P0 BRA `(.L_x_3) ;  /* 0x00000000007c8947 */ /* 0x000fea0003800000 */
[----:B------:R-:W0:Y:S01]  /*0190*/  S2UR UR8, SR_CgaCtaId ;  /* 0x00000000000879c3 */ /* 0x000e220000008800 */
[----:B------:R-:W-:Y:S01]  /*01a0*/  UMOV UR4, 0x400 ;  /* 0x0000040000047882 */ /* 0x000fe20000000000 */
[----:B------:R-:W-:Y:S01]  /*01b0*/  UMOV UR5, 0x1 ;  /* 0x0000000100057882 */ /* 0x000fe20000000000 */
[----:B------:R-:W-:Y:S02]  /*01c0*/  UMOV UR6, 0x80 ;  /* 0x0000008000067882 */ /* 0x000fe40000000000 */
[----:B------:R-:W-:-:S04]  /*01d0*/  UIADD3 UR6, -UR6, 0x100000, URZ ;  /* 0x0010000006067890 */ /* 0x000fc8000fffe13f */
[----:B------:R-:W-:Y:S02]  /*01e0*/  USHF.L.U32 UR7, UR6, 0xb, URZ ;  /* 0x0000000b06077899 */ /* 0x000fe4000800063f */
[----:B------:R-:W-:Y:S02]  /*01f0*/  USHF.L.U32 UR6, UR6, 0x1, URZ ;  /* 0x0000000106067899 */ /* 0x000fe4000800063f */
[----:B0-----:R-:W-:Y:S02]  /*0200*/  ULEA UR8, UR8, UR4, 0x18 ;  /* 0x0000000408087291 */ /* 0x001fe4000f8ec03f */
[----:B------:R-:W-:-:S04]  /*0210*/  UIADD3 UR4, -UR5, 0x100000, URZ ;  /* 0x0010000005047890 */ /* 0x000fc8000fffe13f */
[----:B------:R-:W-:Y:S02]  /*0220*/  USHF.L.U32 UR5, UR4, 0xb, URZ ;  /* 0x0000000b04057899 */ /* 0x000fe4000800063f */
[----:B------:R-:W-:Y:S01]  /*0230*/  USHF.L.U32 UR4, UR4, 0x1, URZ ;  /* 0x0000000104047899 */ /* 0x000fe2000800063f */
[----:B------:R-:W0:Y:S11]  /*0240*/  FENCE.VIEW.ASYNC.S ;  /* 0x00000000000073c6 */ /* 0x000e360000000000 */
[----:B0-----:R0:W1:Y:S01]  /*0250*/  SYNCS.EXCH.64 URZ, [UR8], UR4 ;  /* 0x00000004083f75b2 */ /* 0x0010620008000100 */
[----:B------:R0:W2:Y:S01]  /*0260*/  SYNCS.EXCH.64 URZ, [UR8+0x48], UR6 ;  /* 0x00004806083f75b2 */ /* 0x0000a20008000100 */
[----:B------:R0:W3:Y:S01]  /*0270*/  SYNCS.EXCH.64 URZ, [UR8+0x8], UR4 ;  /* 0x00000804083f75b2 */ /* 0x0000e20008000100 */
[----:B------:R0:W4:Y:S01]  /*0280*/  SYNCS.EXCH.64 URZ, [UR8+0x50], UR6 ;  /* 0x00005006083f75b2 */ /* 0x0001220008000100 */
[----:B------:R0:W0:Y:S01]  /*0290*/  SYNCS.EXCH.64 URZ, [UR8+0x10], UR4 ;  /* 0x00001004083f75b2 */ /* 0x0000220008000100 */
        /* <DEDUP_REMOVED lines=13> */
[----:B------:R-:W-:Y:S01]  /*0370*/  NOP ;  /* 0x0000000000007918 */ /* 0x000fe20000000000 */
.L_x_3:
[----:B0-----:R-:W-:Y:S05]  /*0380*/  BSYNC B0 ;  /* 0x0000000000007941 */ /* 0x001fea0003800000 */
.L_x_2:
[----:B------:R-:W0:Y:S01]  /*0390*/  SHFL.IDX PT, R6, R0, RZ, 0x1f ;  /* 0x00001fff00067589 */ /* 0x000e2200000e0000 */
[----:B------:R-:W-:Y:S01]  /*03a0*/  ELECT P0, URZ, PT ;  /* 0x00000000003f782f */ /* 0x000fe20003800000 */
[----:B------:R-:W-:Y:S01]  /*03b0*/  NOP ;  /* 0x0000000000007918 */ /* 0x000fe20000000000 */
[----:B------:R-:W-:Y:S01]  /*03c0*/  ELECT P1, URZ, PT ;  /* 0x00000000003f782f */ /* 0x000fe20003820000 */
[----:B------:R5:W1:Y:S01]  /*03d0*/  SHFL.IDX PT, R3, R0, RZ, 0x1f ;  /* 0x00001fff00037589 */ /* 0x000a6200000e0000 */
[----:B------:R-:W-:Y:S01]  /*03e0*/  UMOV UR4, 0x20 ;  /* 0x0000002000047882 */ /* 0x000fe20000000000 */
[----:B------:R-:W-:Y:S01]  /*03f0*/  UMOV UR11, 0x80 ;  /* 0x00000080000b7882 */ /* 0x000fe20000000000 */
[----:B------:R-:W-:Y:S01]  /*0400*/  ULDC.64 UR12, c[0x0][0x598] ;  /* 0x00016600000c7ab9 */ /* 0x000fe20000000a00 */
[----:B------:R-:W2:Y:S01]  /*0410*/  SHFL.IDX PT, R4, R4, RZ, 0x1f ;  /* 0x00001fff04047589 */ /* 0x000ea200000e0000 */
[----:B------:R-:W-:Y:S01]  /*0420*/  NOP ;  /* 0x0000000000007918 */ /* 0x000fe20000000000 */
[----:B------:R-:W-:Y:S01]  /*0430*/  VIADD R33, R5, 0xffffffff ;  /* 0xffffffff05217836 */ /* 0x000fe20000000000 */
[----:B------:R-:W-:Y:S01]  /*0440*/  ULDC.64 UR14, c[0x0][0x208] ;  /* 0x00008200000e7ab9 */ /* 0x000fe20000000a00 */
[----:B-----5:R-:W-:-:S02]  /*0450*/  SHF.R.S32.HI R0, RZ, 0x1f, R13 ;  /* 0x0000001fff007819 */ /* 0x020fc4000001140d */
[----:B------:R-:W-:Y:S02]  /*0460*/  ISETP.NE.AND P3, PT, R5, RZ, PT ;  /* 0x000000ff0500720c */ /* 0x000fe40003f65270 */
[----:B------:R-:W-:Y:S02]  /*0470*/  LEA.HI R0, R0, R13, RZ, 0x7 ;  /* 0x0000000d00007211 */ /* 0x000fe400078f38ff */
[----:B------:R-:W-:Y:S02]  /*0480*/  ISETP.GE.U32.AND P2, PT, R33, 0x2, PT ;  /* 0x000000022100780c */ /* 0x000fe40003f46070 */
[----:B------:R-:W-:Y:S02]  /*0490*/  LOP3.LUT R0, R0, 0xffffff80, RZ, 0xc0, !PT ;  /* 0xffffff8000007812 */ /* 0x000fe400078ec0ff */
[----:B0-----:R-:W-:-:S03]  /*04a0*/  ISETP.NE.OR P0, PT, R6, RZ, !P0 ;  /* 0x000000ff0600720c */ /* 0x001fc60004705670 */
[----:B------:R-:W-:Y:S01]  /*04b0*/  IMAD.IADD R11, R13, 0x1, -R0 ;  /* 0x000000010d0b7824 */ /* 0x000fe200078e0a00 */
[----:B-1----:R-:W-:Y:S02]  /*04c0*/  ISETP.NE.OR P1, PT, R3, RZ, !P1 ;  /* 0x000000ff0300720c */ /* 0x002fe40004f25670 */
[----:B------:R-:W-:-:S04]  /*04d0*/  SHF.R.S32.HI R3, RZ, 0x1f, R2 ;  /* 0x0000001fff037819 */ /* 0x000fc80000011402 */
[----:B------:R-:W-:-:S03]  /*04e0*/  LEA.HI R3, R3, R2, RZ, 0x2 ;  /* 0x0000000203037211 */ /* 0x000fc600078f10ff */
[----:B------:R-:W-:Y:S01]  /*04f0*/  VOTEU.ALL UP0, P0 ;  /* 0x00000000003f7886 */ /* 0x000fe20000000000 */
[----:B------:R-:W-:-:S03]  /*0500*/  LOP3.LUT R3, R3, 0xfffffffc, RZ, 0xc0, !PT ;  /* 0xfffffffc03037812 */ /* 0x000fc600078ec0ff */
[----:B------:R-:W-:Y:S01]  /*0510*/  VOTEU.ALL UP1, P1 ;  /* 0x00000000003f7886 */ /* 0x000fe20000820000 */
[----:B------:R-:W0:Y:S01]  /*0520*/  @!UP0 S2UR UR7, SR_CgaCtaId ;  /* 0x00000000000789c3 */ /* 0x000e220000008800 */
[----:B------:R-:W-:Y:S01]  /*0530*/  @!UP0 UMOV UR6, 0x400 ;  /* 0x0000040000068882 */ /* 0x000fe20000000000 */
[----:B------:R-:W-:-:S04]  /*0540*/  @!UP0 UIADD3 UR4, -UR4, 0x100000, URZ ;  /* 0x0010000004048890 */ /* 0x000fc8000fffe13f */
[----:B------:R-:W-:Y:S02]  /*0550*/  @!UP0 USHF.L.U32 UR5, UR4, 0xb, URZ ;  /* 0x0000000b04058899 */ /* 0x000fe4000800063f */
[----:B------:R-:W-:Y:S01]  /*0560*/  @!UP0 USHF.L.U32 UR4, UR4, 0x1, URZ ;  /* 0x0000000104048899 */ /* 0x000fe2000800063f */
[----:B------:R-:W-:Y:S01]  /*0570*/  IMAD.IADD R20, R2, 0x1, -R3 ;  /* 0x0000000102147824 */ /* 0x000fe200078e0a03 */
[----:B------:R-:W-:Y:S01]  /*0580*/  @!UP1 UMOV UR9, 0x400 ;  /* 0x0000040000099882 */ /* 0x000fe20000000000 */
[----:B------:R-:W-:Y:S01]  /*0590*/  VOTEU.ALL UP2, P1 ;  /* 0x00000000003f7886 */ /* 0x000fe20000840000 */
[----:B------:R-:W-:Y:S01]  /*05a0*/  VOTEU.ALL UP3, P1 ;  /* 0x00000000003f7886 */ /* 0x000fe20000860000 */
[----:B------:R-:W-:Y:S01]  /*05b0*/  VOTEU.ALL UP4, P1 ;  /* 0x00000000003f7886 */ /* 0x000fe20000880000 */
[----:B------:R-:W1:Y:S01]  /*05c0*/  @!UP1 S2UR UR10, SR_CgaCtaId ;  /* 0x00000000000a99c3 */ /* 0x000e620000008800 */
[----:B------:R-:W-:Y:S01]  /*05d0*/  VOTEU.ALL UP5, P1 ;  /* 0x00000000003f7886 */ /* 0x000fe200008a0000 */
[----:B------:R-:W-:-:S04]  /*05e0*/  ISETP.NE.U32.AND P1, PT, RZ, UR12, PT ;  /* 0x0000000cff007c0c */ /* 0x000fc8000bf25070 */
[----:B------:R-:W-:Y:S01]  /*05f0*/  ISETP.NE.AND.EX P1, PT, RZ, UR13, PT, P1 ;  /* 0x0000000dff007c0c */ /* 0x000fe2000bf25310 */
[----:B0-----:R-:W-:Y:S02]  /*0600*/  @!UP0 ULEA UR8, UR7, UR6, 0x18 ;  /* 0x0000000607088291 */ /* 0x001fe4000f8ec03f */
[----:B------:R-:W-:-:S04]  /*0610*/  @!UP1 UIADD3 UR6, -UR11, 0x100000, URZ ;  /* 0x001000000b069890 */ /* 0x000fc8000fffe13f */
[----:B------:R-:W-:Y:S02]  /*0620*/  @!UP1 USHF.L.U32 UR7, UR6, 0xb, URZ ;  /* 0x0000000b06079899 */ /* 0x000fe4000800063f */
[----:B------:R-:W-:Y:S01]  /*0630*/  @!UP1 USHF.L.U32 UR6, UR6, 0x1, URZ ;  /* 0x0000000106069899 */ /* 0x000fe2000800063f */
[----:B--2---:R-:W-:Y:S01]  /*0640*/  R2UR UR11, R4 ;  /* 0x00000000040b72ca */ /* 0x004fe200000e0000 */
[----:B------:R-:W-:Y:S01]  /*0650*/  VOTEU.ALL UP0, P0 ;  /* 0x00000000003f7886 */ /* 0x000fe20000000000 */
[----:B-1----:R-:W-:Y:S01]  /*0660*/  @!UP1 ULEA UR9, UR10, UR9, 0x18 ;  /* 0x000000090a099291 */ /* 0x002fe2000f8ec03f */
[----:B------:R-:W-:Y:S01]  /*0670*/  VOTEU.ALL UP1, P0 ;  /* 0x00000000003f7886 */ /* 0x000fe20000020000 */
[C---:B------:R-:W-:Y:S01]  /*0680*/  ISETP.NE.AND P0, PT, R20.reuse, 0x3, PT ;  /* 0x000000031400780c */ /* 0x040fe20003f05270 */
[----:B------:R-:W0:Y:S02]  /*0690*/  FENCE.VIEW.ASYNC.S ;  /* 0x00000000000073c6 */ /* 0x000e240000000000 */
[----:B0-----:R0:W3:Y:S01]  /*06a0*/  @!UP0 SYNCS.EXCH.64 URZ, [UR8+0xc0], UR4 ;  /* 0x0000c004083f85b2 */ /* 0x0010e20008000100 */
[----:B------:R-:W-:-:S04]  /*06b0*/  ISETP.EQ.OR P0, PT, R20, RZ, !P0 ;  /* 0x000000ff1400720c */ /* 0x000fc80004702670 */
[----:B------:R-:W-:-:S04]  /*06c0*/  ISETP.EQ.AND P0, PT, R5, RZ, P0 ;  /* 0x000000ff0500720c */ /* 0x000fc80000702270 */
[----:B------:R-:W-:-:S04]  /*06d0*/  SEL R7, RZ, 0x1, !P0 ;  /* 0x00000001ff077807 */ /* 0x000fc80004000000 */
[----:B------:R-:W-:Y:S01]  /*06e0*/  SEL R7, R7, 0x2, P2 ;  /* 0x0000000207077807 */ /* 0x000fe20001000000 */
[----:B------:R0:W3:Y:S01]  /*06f0*/  @!UP1 SYNCS.EXCH.64 URZ, [UR8+0xc8], UR4 ;  /* 0x0000c804083f95b2 */ /* 0x0000e20008000100 */
[----:B------:R-:W-:Y:S01]  /*0700*/  NOP ;  /* 0x0000000000007918 */ /* 0x000fe20000000000 */
[----:B------:R0:W3:Y:S01]  /*0710*/  @!UP2 SYNCS.EXCH.64 URZ, [UR9+0xa0], UR6 ;  /* 0x0000a006093fa5b2 */ /* 0x0000e20008000100 */
[----:B------:R0:W3:Y:S01]  /*0720*/  @!UP3 SYNCS.EXCH.64 URZ, [UR9+0xa8], UR6 ;  /* 0x0000a806093fb5b2 */ /* 0x0000e20008000100 */
[----:B------:R0:W3:Y:S01]  /*0730*/  @!UP4 SYNCS.EXCH.64 URZ, [UR9+0xb0], UR6 ;  /* 0x0000b006093fc5b2 */ /* 0x0000e20008000100 */
[----:B------:R0:W3:Y:S01]  /*0740*/  @!UP5 SYNCS.EXCH.64 URZ, [UR9+0xb8], UR6 ;  /* 0x0000b806093fd5b2 */ /* 0x0000e20008000100 */
[----:B------:R-:W-:Y:S01]  /*0750*/  NOP ;  /* 0x0000000000007918 */ /* 0x000fe20000000000 */
[----:B---34-:R-:W-:Y:S06]  /*0760*/  BAR.SYNC.DEFER_BLOCKING 0x0 ;  /* 0x0000000000007b1d */ /* 0x018fec0000010000 */
[----:B0-----:R-:W-:Y:S05]  /*0770*/  @!P1 BRA `(.L_x_4) ;  /* 0x00000000001c9947 */ /* 0x001fea0003800000 */
[----:B------:R-:W0:Y:S02]  /*0780*/  LDC.64 R2, c[0x0][0x598] ;  /* 0x00016600ff027b82 */ /* 0x000e240000000a00 */
[----:B0-----:R-:W2:Y:S02]  /*0790*/  LDG.E.64 R2, desc[UR14][R2.64] ;  /* 0x0000000e02027981 */ /* 0x001ea4000c1e1b00 */
[----:B--2---:R-:W-:-:S04]  /*07a0*/  ISETP.NE.U32.AND P0, PT, R2, RZ, PT ;  /* 0x000000ff0200720c */ /* 0x004fc80003f05070 */
[----:B------:R-:W-:-:S13]  /*07b0*/  ISETP.NE.AND.EX P0, PT, R3, RZ, PT, P0 ;  /* 0x000000ff0300720c */ /* 0x000fda0003f05300 */
[----:B------:R-:W-:Y:S05]  /*07c0*/  @!P0 BRA `(.L_x_4) ;  /* 0x0000000000088947 */ /* 0x000fea0003800000 */
[----:B------:R2:W5:Y:S01]  /*07d0*/  LD.E R10, desc[UR14][R2.64] ;  /* 0x0000000e020a7980 */ /* 0x000562000c101900 */
[----:B------:R-:W-:Y:S05]  /*07e0*/  BRA `(.L_x_5) ;  /* 0x0000000000207947 */ /* 0x000fea0003800000 */
.L_x_4:
[----:B------:R-:W-:Y:S02]  /*07f0*/  ULDC.64 UR4, c[0x0][0x588] ;  /* 0x0001620000047ab9 */ /* 0x000fe40000000a00 */
[----:B------:R-:W-:-:S04]  /*0800*/  ISETP.NE.U32.AND P0, PT, RZ, UR4, PT ;  /* 0x00000004ff007c0c */ /* 0x000fc8000bf05070 */
[----:B------:R-:W-:-:S13]  /*0810*/  ISETP.NE.AND.EX P0, PT, RZ, UR5, PT, P0 ;  /* 0x00000005ff007c0c */ /* 0x000fda000bf05300 */
[----:B------:R-:W-:Y:S05]  /*0820*/  @!P0 BRA `(.L_x_6) ;  /* 0x00000000000c8947 */ /* 0x000fea0003800000 */
[----:B------:R-:W0:Y:S02]  /*0830*/  LDC.64 R2, c[0x0][0x588] ;  /* 0x00016200ff027b82 */ /* 0x000e240000000a00 */
[----:B0-----:R0:W5:Y:S01]  /*0840*/  LDG.E R10, desc[UR14][R2.64] ;  /* 0x0000000e020a7981 */ /* 0x001162000c1e1900 */
[----:B------:R-:W-:Y:S05]  /*0850*/  BRA `(.L_x_5) ;  /* 0x0000000000047947 */ /* 0x000fea0003800000 */
.L_x_6:
[----:B------:R-:W1:Y:S02]  /*0860*/  LDC R10, c[0x0][0x580] ;  /* 0x00016000ff0a7b82 */ /* 0x000e640000000800 */
.L_x_5:
[----:B------:R-:W-:Y:S02]  /*0870*/  ULDC.64 UR4, c[0x0][0x5a0] ;  /* 0x0001680000047ab9 */ /* 0x000fe40000000a00 */
[----:B------:R-:W-:-:S04]  /*0880*/  ISETP.NE.U32.AND P0, PT, RZ, UR4, PT ;  /* 0x00000004ff007c0c */ /* 0x000fc8000bf05070 */
[----:B------:R-:W-:-:S13]  /*0890*/  ISETP.NE.AND.EX P0, PT, RZ, UR5, PT, P0 ;  /* 0x00000005ff007c0c */ /* 0x000fda000bf05300 */
[----:B------:R-:W-:Y:S05]  /*08a0*/  @!P0 BRA `(.L_x_7) ;  /* 0x00000000001c8947 */ /* 0x000fea0003800000 */
[----:B0-2---:R-:W0:Y:S02]  /*08b0*/  LDC.64 R2, c[0x0][0x5a0] ;  /* 0x00016800ff027b82 */ /* 0x005e240000000a00 */
[----:B0-----:R-:W2:Y:S02]  /*08c0*/  LDG.E.64 R2, desc[UR14][R2.64] ;  /* 0x0000000e02027981 */ /* 0x001ea4000c1e1b00 */
[----:B--2---:R-:W-:-:S04]  /*08d0*/  ISETP.NE.U32.AND P0, PT, R2, RZ, PT ;  /* 0x000000ff0200720c */ /* 0x004fc80003f05070 */
[----:B------:R-:W-:-:S13]  /*08e0*/  ISETP.NE.AND.EX P0, PT, R3, RZ, PT, P0 ;  /* 0x000000ff0300720c */ /* 0x000fda0003f05300 */
[----:B------:R-:W-:Y:S05]  /*08f0*/  @!P0 BRA `(.L_x_7) ;  /* 0x0000000000088947 */ /* 0x000fea0003800000 */
[----:B------:R0:W5:Y:S01]  /*0900*/  LD.E R12, desc[UR14][R2.64] ;  /* 0x0000000e020c7980 */ /* 0x000162000c101900 */
[----:B------:R-:W-:Y:S05]  /*0910*/  BRA `(.L_x_8) ;  /* 0x0000000000207947 */ /* 0x000fea0003800000 */
.L_x_7:
[----:B------:R-:W-:Y:S02]  /*0920*/  ULDC.64 UR4, c[0x0][0x590] ;  /* 0x0001640000047ab9 */ /* 0x000fe40000000a00 */
[----:B------:R-:W-:-:S04]  /*0930*/  ISETP.NE.U32.AND P0, PT, RZ, UR4, PT ;  /* 0x00000004ff007c0c */ /* 0x000fc8000bf05070 */
[----:B------:R-:W-:-:S13]  /*0940*/  ISETP.NE.AND.EX P0, PT, RZ, UR5, PT, P0 ;  /* 0x00000005ff007c0c */ /* 0x000fda000bf05300 */
[----:B------:R-:W-:Y:S05]  /*0950*/  @!P0 BRA `(.L_x_9) ;  /* 0x00000000000c8947 */ /* 0x000fea0003800000 */
[----:B0-2---:R-:W0:Y:S02]  /*0960*/  LDC.64 R2, c[0x0][0x590] ;  /* 0x00016400ff027b82 */ /* 0x005e240000000a00 */
[----:B0-----:R4:W5:Y:S01]  /*0970*/  LDG.E R12, desc[UR14][R2.64] ;  /* 0x0000000e020c7981 */ /* 0x001962000c1e1900 */
[----:B------:R-:W-:Y:S05]  /*0980*/  BRA `(.L_x_8) ;  /* 0x0000000000047947 */ /* 0x000fea0003800000 */
.L_x_9:
[----:B------:R-:W3:Y:S02]  /*0990*/  LDC R12, c[0x0][0x584] ;  /* 0x00016100ff0c7b82 */ /* 0x000ee40000000800 */
.L_x_8:
[----:B------:R-:W1:Y:S01]  /*09a0*/  LDC R0, c[0x0][0x65c] ;  /* 0x00019700ff007b82 */ /* 0x000e620000000800 */
[----:B------:R-:W0:Y:S01]  /*09b0*/  S2R R21, SR_CTAID.Y ;  /* 0x0000000000157919 */ /* 0x000e220000002600 */
[----:B------:R-:W-:Y:S01]  /*09c0*/  ULDC UR8, c[0x0][0x28c] ;  /* 0x0000a30000087ab9 */ /* 0x000fe20000000800 */
[----:B------:R-:W-:Y:S01]  /*09d0*/  ISETP.NE.AND P0, PT, R5, 0x2, PT ;  /* 0x000000020500780c */ /* 0x000fe20003f05270 */
[----:B------:R-:W-:Y:S01]  /*09e0*/  UIADD3 UR8, UR8, 0x7f, URZ ;  /* 0x0000007f08087890 */ /* 0x000fe2000fffe03f */
[----:B------:R-:W3:Y:S01]  /*09f0*/  S2R R14, SR_CTAID.X ;  /* 0x00000000000e7919 */ /* 0x000ee20000002500 */
[----:B------:R-:W-:Y:S01]  /*0a00*/  UMOV UR5, URZ ;  /* 0x0000003f00057c82 */ /* 0x000fe20008000000 */
[----:B------:R-:W-:Y:S01]  /*0a10*/  UMOV UR4, URZ ;  /* 0x0000003f00047c82 */ /* 0x000fe20008000000 */
[----:B------:R-:W-:-:S04]  /*0a20*/  USHF.R.S32.HI UR9, URZ, 0x1f, UR8 ;  /* 0x0000001f3f097899 */ /* 0x000fc80008011408 */
[----:B------:R-:W-:-:S04]  /*0a30*/  ULEA.HI UR9, UR9, UR8, URZ, 0x7 ;  /* 0x0000000809097291 */ /* 0x000fc8000f8f383f */
[----:B------:R-:W-:Y:S01]  /*0a40*/  USHF.R.S32.HI UR13, URZ, 0x7, UR9 ;  /* 0x000000073f0d7899 */ /* 0x000fe20008011409 */
[----:B-1----:R-:W-:-:S13]  /*0a50*/  ISETP.NE.AND P2, PT, R0, 0x1, PT ;  /* 0x000000010000780c */ /* 0x002fda0003f45270 */
[----:B------:R-:W3:Y:S01]  /*0a60*/  @P2 LDC R15, c[0x0][0x10] ;  /* 0x00000400ff0f2b82 */ /* 0x000ee20000000800 */
[----:B0-2-4-:R-:W-:Y:S02]  /*0a70*/  @P2 IMAD.MOV.U32 R2, RZ, RZ, R21 ;  /* 0x000000ffff022224 */ /* 0x015fe400078e0015 */
[----:B------:R-:W-:Y:S02]  /*0a80*/  @P2 IMAD.MOV.U32 R3, RZ, RZ, RZ ;  /* 0x000000ffff032224 */ /* 0x000fe400078e00ff */
[----:B------:R-:W-:-:S03]  /*0a90*/  @P2 IMAD.MOV.U32 R5, RZ, RZ, RZ ;  /* 0x000000ffff052224 */ /* 0x000fc600078e00ff */
[----:B------:R-:W0:Y:S01]  /*0aa0*/  @!P2 LDC R9, c[0x0][0xc] ;  /* 0x00000300ff09ab82 */ /* 0x000e220000000800 */
[----:B------:R-:W-:Y:S01]  /*0ab0*/  ULDC UR6, c[0x0][0xc] ;  /* 0x0000030000067ab9 */ /* 0x000fe20000000800 */
[----:B------:R-:W-:Y:S02]  /*0ac0*/  ULDC UR7, c[0x0][0x10] ;  /* 0x0000040000077ab9 */ /* 0x000fe40000000800 */
[----:B------:R-:W-:-:S04]  /*0ad0*/  UIMAD.WIDE.U32 UR6, UR6, UR7, URZ ;  /* 0x00000007060672a5 */ /* 0x000fc8000f8e003f */
[----:B------:R-:W1:Y:S01]  /*0ae0*/  LDC R8, c[0x0][0x14] ;  /* 0x00000500ff087b82 */ /* 0x000e620000000800 */
[----:B---3--:R-:W-:-:S04]  /*0af0*/  @P2 IMAD.WIDE.U32 R2, R14, R15, R2 ;  /* 0x0000000f0e022225 */ /* 0x008fc800078e0002 */
[----:B------:R-:W-:Y:S02]  /*0b00*/  IMAD.MOV.U32 R15, RZ, RZ, RZ ;  /* 0x000000ffff0f7224 */ /* 0x000fe400078e00ff */
[----:B------:R-:W-:Y:S02]  /*0b10*/  @P2 IMAD.IADD R3, R3, 0x1, R5 ;  /* 0x0000000103032824 */ /* 0x000fe400078e0205 */
[----:B0-----:R-:W-:-:S04]  /*0b20*/  @!P2 IMAD.WIDE.U32 R4, R9, R21, R14 ;  /* 0x000000150904a225 */ /* 0x001fc800078e000e */
[----:B------:R-:W-:Y:S02]  /*0b30*/  @!P2 IMAD.MOV.U32 R2, RZ, RZ, R4 ;  /* 0x000000ffff02a224 */ /* 0x000fe400078e0004 */
[----:B------:R-:W-:Y:S02]  /*0b40*/  @!P2 IMAD.MOV.U32 R3, RZ, RZ, R5 ;  /* 0x000000ffff03a224 */ /* 0x000fe400078e0005 */
[C---:B-1----:R-:W-:Y:S02]  /*0b50*/  IMAD R17, R8.reuse, UR7, RZ ;  /* 0x0000000708117c24 */ /* 0x042fe4000f8e02ff */
[----:B------:R-:W-:Y:S01]  /*0b60*/  IMAD.WIDE.U32 R8, R8, UR6, RZ ;  /* 0x0000000608087c25 */ /* 0x000fe2000f8e00ff */
[----:B------:R-:W-:-:S03]  /*0b70*/  ULDC.64 UR6, c[0x0][0x650] ;  /* 0x0001940000067ab9 */ /* 0x000fc60000000a00 */
[----:B------:R-:W-:Y:S01]  /*0b80*/  IMAD.IADD R0, R9, 0x1, R17 ;  /* 0x0000000109007824 */ /* 0x000fe200078e0211 */
[----:B------:R-:W-:Y:S06]  /*0b90*/  @P0 BRA `(.L_x_10) ;  /* 0x0000000000200947 */ /* 0x000fec0003800000 */
[----:B------:R-:W-:Y:S01]  /*0ba0*/  UISETP.GE.U32.AND UP0, UPT, UR13, 0x9, UPT ;  /* 0x000000090d00788c */ /* 0x000fe2000bf06070 */
[----:B------:R-:W-:Y:S01]  /*0bb0*/  IADD3 R2, P0, R2, R8, RZ ;  /* 0x0000000802027210 */ /* 0x000fe20007f1e0ff */
[----:B------:R-:W-:-:S04]  /*0bc0*/  UIMAD.WIDE.U32 UR4, UR13, 0x38e38e39, URZ ;  /* 0x38e38e390d0478a5 */ /* 0x000fc8000f8e003f */
[----:B------:R-:W-:Y:S01]  /*0bd0*/  USHF.R.U32.HI UR5, URZ, 0x1, UR5 ;  /* 0x000000013f057899 */ /* 0x000fe20008011605 */
[----:B------:R-:W-:Y:S02]  /*0be0*/  IMAD.X R3, R0, 0x1, R3, P0 ;  /* 0x0000000100037824 */ /* 0x000fe400000e0603 */
[----:B------:R-:W-:Y:S02]  /*0bf0*/  UMOV UR4, URZ ;  /* 0x0000003f00047c82 */ /* 0x000fe40008000000 */
[----:B------:R-:W-:Y:S02]  /*0c00*/  @UP0 ULOP3.LUT UR4, UR5, 0x1, URZ, 0xc0, !UPT ;  /* 0x0000000105040892 */ /* 0x000fe4000f8ec03f */
[----:B------:R-:W-:-:S12]  /*0c10*/  UIMAD UR5, UR5, -0x9, UR13 ;  /* 0xfffffff7050578a4 */ /* 0x000fd8000f8e020d */
.L_x_10:
[----:B------:R-:W-:Y:S01]  /*0c20*/  ISETP.GE.U32.AND P0, PT, R2, UR6, PT ;  /* 0x0000000602007c0c */ /* 0x000fe2000bf06070 */
[----:B------:R-:W-:Y:S01]  /*0c30*/  IMAD.MOV.U32 R6, RZ, RZ, -0x1 ;  /* 0xffffffffff067424 */ /* 0x000fe200078e00ff */
[----:B------:R-:W-:Y:S01]  /*0c40*/  PRMT R16, RZ, 0x7610, R16 ;  /* 0x00007610ff107816 */ /* 0x000fe20000000010 */
[----:B------:R-:W-:Y:S01]  /*0c50*/  IMAD.MOV.U32 R5, RZ, RZ, -0x1 ;  /* 0xffffffffff057424 */ /* 0x000fe200078e00ff */
[----:B------:R-:W-:Y:S01]  /*0c60*/  ISETP.GE.U32.AND.EX P0, PT, R3, UR7, PT, P0 ;  /* 0x0000000703007c0c */ /* 0x000fe2000bf06100 */
[----:B------:R-:W-:-:S12]  /*0c70*/  IMAD.MOV.U32 R4, RZ, RZ, -0x1 ;  /* 0xffffffffff047424 */ /* 0x000fd800078e00ff */
[----:B------:R-:W-:Y:S05]  /*0c80*/  @P0 BRA `(.L_x_11) ;  /* 0x00000004005c0947 */ /* 0x000fea0003800000 */
[----:B------:R-:W0:Y:S01]  /*0c90*/  LDC.64 R24, c[0x0][0x628] ;  /* 0x00018a00ff187b82 */ /* 0x000e220000000a00 */
[----:B------:R-:W-:Y:S02]  /*0ca0*/  IMAD.MOV.U32 R4, RZ, RZ, R2 ;  /* 0x000000ffff047224 */ /* 0x000fe400078e0002 */
[----:B------:R-:W-:-:S05]  /*0cb0*/  IMAD.MOV.U32 R5, RZ, RZ, R3 ;  /* 0x000000ffff057224 */ /* 0x000fca00078e0003 */
[----:B------:R-:W1:Y:S08]  /*0cc0*/  LDC R6, c[0x0][0x630] ;  /* 0x00018c00ff067b82 */ /* 0x000e700000000800 */
[----:B------:R-:W2:Y:S01]  /*0cd0*/  LDC.64 R26, c[0x0][0x620] ;  /* 0x00018800ff1a7b82 */ /* 0x000ea20000000a00 */
[----:B0-----:R-:W-:-:S04]  /*0ce0*/  ISETP.NE.U32.AND P0, PT, R24, RZ, PT ;  /* 0x000000ff1800720c */ /* 0x001fc80003f05070 */
[----:B------:R-:W-:-:S13]  /*0cf0*/  ISETP.NE.AND.EX P0, PT, R25, RZ, PT, P0 ;  /* 0x000000ff1900720c */ /* 0x000fda0003f05300 */
[----:B-12---:R-:W-:Y:S05]  /*0d00*/  @!P0 BRA `(.L_x_12) ;  /* 0x0000000000288947 */ /* 0x006fea0003800000 */
[----:B------:R-:W0:Y:S02]  /*0d10*/  LDC R19, c[0x0][0x634] ;  /* 0x00018d00ff137b82 */ /* 0x000e240000000800 */
[----:B0-----:R-:W-:-:S05]  /*0d20*/  IADD3 R19, P0, R2, R19, RZ ;  /* 0x0000001302137210 */ /* 0x001fca0007f1e0ff */
[----:B------:R-:W-:-:S04]  /*0d30*/  IMAD.X R23, RZ, RZ, R3, P0 ;  /* 0x000000ffff177224 */ /* 0x000fc800000e0603 */
[----:B------:R-:W-:-:S04]  /*0d40*/  IMAD.WIDE.U32 R4, R23, R24, RZ ;  /* 0x0000001817047225 */ /* 0x000fc800078e00ff */
[----:B------:R-:W-:-:S04]  /*0d50*/  IMAD.WIDE.U32 R16, P0, R19, R25, R4 ;  /* 0x0000001913107225 */ /* 0x000fc80007800004 */
[----:B------:R-:W-:-:S04]  /*0d60*/  IMAD.WIDE.U32 R4, R19, R24, RZ ;  /* 0x0000001813047225 */ /* 0x000fc800078e00ff */
[----:B------:R-:W-:Y:S01]  /*0d70*/  IMAD.X R19, RZ, RZ, RZ, P0 ;  /* 0x000000ffff137224 */ /* 0x000fe200000e06ff */
[----:B------:R-:W-:Y:S01]  /*0d80*/  IADD3 RZ, P0, R5, R16, RZ ;  /* 0x0000001005ff7210 */ /* 0x000fe20007f1e0ff */
[----:B------:R-:W-:-:S04]  /*0d90*/  IMAD.MOV.U32 R18, RZ, RZ, R17 ;  /* 0x000000ffff127224 */ /* 0x000fc800078e0011 */
[----:B------:R-:W-:-:S08]  /*0da0*/  IMAD.WIDE.U32.X R4, R23, R25, R18, P0 ;  /* 0x0000001917047225 */ /* 0x000fd000000e0412 */
.L_x_12:
[--C-:B------:R-:W-:Y:S01]  /*0db0*/  SHF.R.U64 R32, R4, R6, R5.reuse ;  /* 0x0000000604207219 */ /* 0x100fe20000001205 */
[----:B------:R-:W0:Y:S01]  /*0dc0*/  LDC.64 R28, c[0x0][0x640] ;  /* 0x00019000ff1c7b82 */ /* 0x000e220000000a00 */
[----:B------:R-:W-:Y:S01]  /*0dd0*/  I2FP.F32.U32 R4, R14 ;  /* 0x0000000e00047245 */ /* 0x000fe20000201000 */
[----:B------:R-:W-:Y:S01]  /*0de0*/  ULDC UR6, c[0x0][0x150] ;  /* 0x0000540000067ab9 */ /* 0x000fe20000000800 */
[----:B------:R-:W-:Y:S02]  /*0df0*/  SHF.R.U32.HI R5, RZ, R6, R5 ;  /* 0x00000006ff057219 */ /* 0x000fe40000011605 */
[----:B------:R-:W-:Y:S01]  /*0e00*/  IADD3 R17, P0, RZ, -R32, RZ ;  /* 0x80000020ff117210 */ /* 0x000fe20007f1e0ff */
[----:B------:R-:W-:Y:S01]  /*0e10*/  FMUL R6, R4, UR6 ;  /* 0x0000000604067c20 */ /* 0x000fe20008400000 */
[----:B------:R-:W-:Y:S01]  /*0e20*/  ULDC UR6, c[0x0][0x154] ;  /* 0x0000550000067ab9 */ /* 0x000fe20000000800 */
[----:B------:R-:W1:Y:S02]  /*0e30*/  LDC R18, c[0x0][0x618] ;  /* 0x00018600ff127b82 */ /* 0x000e640000000800 */
[----:B------:R-:W-:-:S02]  /*0e40*/  IMAD.X R19, RZ, RZ, ~R5, P0 ;  /* 0x000000ffff137224 */ /* 0x000fc400000e0e05 */
[----:B------:R-:W2:Y:S01]  /*0e50*/  F2I.U32.TRUNC.NTZ R6, R6 ;  /* 0x0000000600067305 */ /* 0x000ea2000020f000 */
[----:B------:R-:W-:-:S03]  /*0e60*/  IMAD.WIDE.U32 R4, R17, R26, R2 ;  /* 0x0000001a11047225 */ /* 0x000fc600078e0002 */
[----:B------:R-:W3:Y:S01]  /*0e70*/  LDC R15, c[0x0][0x144] ;  /* 0x00005100ff0f7b82 */ /* 0x000ee20000000800 */
[----:B------:R-:W-:-:S04]  /*0e80*/  IMAD R16, R19, R26, RZ ;  /* 0x0000001a13107224 */ /* 0x000fc800078e02ff */
[----:B------:R-:W-:-:S03]  /*0e90*/  IMAD R17, R17, R27, R16 ;  /* 0x0000001b11117224 */ /* 0x000fc600078e0210 */
[----:B------:R-:W4:Y:S01]  /*0ea0*/  LDC R22, c[0x0][0x608] ;  /* 0x00018200ff167b82 */ /* 0x000f220000000800 */
[----:B------:R-:W-:Y:S01]  /*0eb0*/  IMAD.IADD R17, R5, 0x1, R17 ;  /* 0x0000000105117824 */ /* 0x000fe200078e0211 */
[----:B0-----:R-:W-:Y:S01]  /*0ec0*/  ISETP.NE.U32.AND P0, PT, R28, RZ, PT ;  /* 0x000000ff1c00720c */ /* 0x001fe20003f05070 */
[----:B--2---:R-:W-:-:S03]  /*0ed0*/  IMAD.MOV R5, RZ, RZ, -R6 ;  /* 0x000000ffff057224 */ /* 0x004fc600078e0a06 */
[----:B------:R-:W-:Y:S02]  /*0ee0*/  ISETP.NE.AND.EX P0, PT, R29, RZ, PT, P0 ;  /* 0x000000ff1d00720c */ /* 0x000fe40003f05300 */
[----:B------:R-:W0:Y:S01]  /*0ef0*/  LDC R19, c[0x0][0x658] ;  /* 0x00019600ff137b82 */ /* 0x000e220000000800 */
[-CC-:B-1----:R-:W-:Y:S02]  /*0f00*/  SHF.R.U64 R26, R4, R18.reuse, R17.reuse ;  /* 0x00000012041a7219 */ /* 0x182fe40000001211 */
[----:B------:R-:W-:Y:S02]  /*0f10*/  I2FP.F32.U32 R4, R21 ;  /* 0x0000001500047245 */ /* 0x000fe40000201000 */
[----:B------:R-:W-:Y:S01]  /*0f20*/  SHF.R.U32.HI R17, RZ, R18, R17 ;  /* 0x00000012ff117219 */ /* 0x000fe20000011611 */
[----:B------:R-:W-:Y:S02]  /*0f30*/  IMAD.MOV.U32 R18, RZ, RZ, 0x1 ;  /* 0x00000001ff127424 */ /* 0x000fe400078e00ff */
[----:B------:R-:W1:Y:S01]  /*0f40*/  LDC R24, c[0x0][0x148] ;  /* 0x00005200ff187b82 */ /* 0x000e620000000800 */
[----:B---3--:R-:W-:-:S02]  /*0f50*/  IMAD R6, R15, R5, R14 ;  /* 0x000000050f067224 */ /* 0x008fc400078e020e */
[----:B------:R-:W-:Y:S01]  /*0f60*/  FMUL R5, R4, UR6 ;  /* 0x0000000604057c20 */ /* 0x000fe20008400000 */
[----:B------:R-:W-:-:S04]  /*0f70*/  IMAD.MOV.U32 R4, RZ, RZ, -0x1 ;  /* 0xffffffffff047424 */ /* 0x000fc800078e00ff */
[----:B------:R-:W2:Y:S01]  /*0f80*/  LDC R25, c[0x0][0x600] ;  /* 0x00018000ff197b82 */ /* 0x000ea20000000800 */
[-CC-:B----4-:R-:W-:Y:S02]  /*0f90*/  SHF.R.U64 R34, R26, R22.reuse, R17.reuse ;  /* 0x000000161a227219 */ /* 0x190fe40000001211 */
[----:B------:R-:W-:Y:S02]  /*0fa0*/  SHF.R.U32.HI R14, RZ, R22, R17 ;  /* 0x00000016ff0e7219 */ /* 0x000fe40000011611 */
[----:B------:R3:W4:Y:S03]  /*0fb0*/  F2I.U32.TRUNC.NTZ R22, R5 ;  /* 0x0000000500167305 */ /* 0x000726000020f000 */
[----:B------:R-:W1:Y:S01]  /*0fc0*/  LDC R27, c[0x0][0x648] ;  /* 0x00019200ff1b7b82 */ /* 0x000e620000000800 */
[-C--:B0-----:R-:W-:Y:S02]  /*0fd0*/  SHF.R.U64 R36, R34, R19.reuse, R14 ;  /* 0x0000001322247219 */ /* 0x081fe4000000120e */
[----:B------:R-:W-:-:S02]  /*0fe0*/  SHF.L.U32 R4, R4, R19, RZ ;  /* 0x0000001304047219 */ /* 0x000fc400000006ff */
[-C--:B------:R-:W-:Y:S02]  /*0ff0*/  SHF.R.U32.HI R14, RZ, R19.reuse, R14 ;  /* 0x00000013ff0e7219 */ /* 0x080fe4000001160e */
[----:B------:R-:W-:Y:S01]  /*1000*/  SHF.L.U32 R18, R18, R19, RZ ;  /* 0x0000001312127219 */ /* 0x000fe200000006ff */
[----:B------:R-:W0:Y:S01]  /*1010*/  LDC R31, c[0x0][0x638] ;  /* 0x00018e00ff1f7b82 */ /* 0x000e220000000800 */
[----:B------:R-:W-:Y:S01]  /*1020*/  LOP3.LUT R19, RZ, R4, RZ, 0x33, !PT ;  /* 0x00000004ff137212 */ /* 0x000fe200078e33ff */
[----:B------:R-:W-:Y:S02]  /*1030*/  IMAD.MOV.U32 R4, RZ, RZ, R36 ;  /* 0x000000ffff047224 */ /* 0x000fe400078e0024 */
[----:B---3--:R-:W-:-:S04]  /*1040*/  IMAD.MOV.U32 R5, RZ, RZ, R14 ;  /* 0x000000ffff057224 */ /* 0x008fc800078e000e */
[----:B------:R-:W3:Y:S01]  /*1050*/  LDC R30, c[0x0][0x610] ;  /* 0x00018400ff1e7b82 */ /* 0x000ee20000000800 */
[----:B----4-:R-:W-:Y:S05]  /*1060*/  @!P0 BRA `(.L_x_13) ;  /* 0x0000000000288947 */ /* 0x010fea0003800000 */
[----:B------:R-:W4:Y:S02]  /*1070*/  LDC R17, c[0x0][0x64c] ;  /* 0x00019300ff117b82 */ /* 0x000f240000000800 */
[----:B----4-:R-:W-:-:S05]  /*1080*/  IADD3 R17, P0, R36, R17, RZ ;  /* 0x0000001124117210 */ /* 0x010fca0007f1e0ff */
        /* <DEDUP_REMOVED lines=8> */
.L_x_13:
[----:B-1----:R-:W-:Y:S01]  /*1110*/  SHF.R.U64 R4, R4, R27, R5 ;  /* 0x0000001b04047219 */ /* 0x002fe20000001205 */
[----:B--2---:R-:W-:Y:S01]  /*1120*/  VIADD R5, R25, 0xffffffff ;  /* 0xffffffff19057836 */ /* 0x004fe20000000000 */
[----:B------:R-:W-:Y:S01]  /*1130*/  LOP3.LUT R19, R34, R19, RZ, 0xc0, !PT ;  /* 0x0000001322137212 */ /* 0x000fe200078ec0ff */
[----:B------:R-:W-:Y:S02]  /*1140*/  IMAD.MOV R22, RZ, RZ, -R22 ;  /* 0x000000ffff167224 */ /* 0x000fe400078e0a16 */
[----:B------:R-:W-:Y:S01]  /*1150*/  IMAD.MOV R14, RZ, RZ, -R4 ;  /* 0x000000ffff0e7224 */ /* 0x000fe200078e0a04 */
[----:B------:R-:W-:Y:S01]  /*1160*/  LOP3.LUT R5, R26, R5, RZ, 0xc0, !PT ;  /* 0x000000051a057212 */ /* 0x000fe200078ec0ff */
[----:B------:R-:W-:Y:S02]  /*1170*/  IMAD R19, R18, R4, R19 ;  /* 0x0000000412137224 */ /* 0x000fe400078e0213 */
[----:B------:R-:W-:Y:S02]  /*1180*/  @P2 IMAD R6, R24, R22, R21 ;  /* 0x0000001618062224 */ /* 0x000fe400078e0215 */
[----:B0-----:R-:W-:-:S02]  /*1190*/  IMAD R4, R14, R31, R36 ;  /* 0x0000001f0e047224 */ /* 0x001fc400078e0224 */
[----:B---3--:R-:W-:Y:S02]  /*11a0*/  IMAD R6, R19, R30, R6 ;  /* 0x0000001e13067224 */ /* 0x008fe400078e0206 */
[----:B------:R-:W-:Y:S02]  /*11b0*/  IMAD R15, R4, R25, R5 ;  /* 0x00000019040f7224 */ /* 0x000fe400078e0205 */
[----:B------:R-:W-:Y:S02]  /*11c0*/  IMAD.MOV.U32 R16, RZ, RZ, 0x1 ;  /* 0x00000001ff107424 */ /* 0x000fe400078e00ff */
[----:B------:R-:W-:Y:S01]  /*11d0*/  IMAD.MOV.U32 R4, RZ, RZ, R32 ;  /* 0x000000ffff047224 */ /* 0x000fe200078e0020 */
[----:B------:R-:W-:Y:S02]  /*11e0*/  SEL R5, R15, R6, !P2 ;  /* 0x000000060f057207 */ /* 0x000fe40005000000 */
[----:B------:R-:W-:-:S07]  /*11f0*/  SEL R6, R6, R15, !P2 ;  /* 0x0000000f06067207 */ /* 0x000fce0005000000 */
.L_x_11:
[----:B------:R-:W-:Y:S05]  /*1200*/  @!P3 BRA `(.L_x_14) ;  /* 0x0000006c00b8b947 */ /* 0x000fea0003800000 */
[----:B------:R-:W-:-:S13]  /*1210*/  ISETP.GT.U32.AND P0, PT, R33, 0x1, PT ;  /* 0x000000012100780c */ /* 0x000fda0003f04070 */
[----:B------:R-:W-:Y:S05]  /*1220*/  @P0 EXIT ;  /* 0x000000000000094d */ /* 0x000fea0003800000 */
.L_x_15:
[----:B------:R-:W-:-:S08]  /*1230*/  NOP ;  /* 0x0000000000007918 */ /* 0x000fd00000000000 */
[----:B------:R-:W0:Y:S02]  /*1240*/  USETMAXREG.TRY_ALLOC.CTAPOOL UP0, 0xe8 ;  /* 0x000000e8000079c8 */ /* 0x000e240008000600 */
[----:B0-----:R-:W-:-:S13]  /*1250*/  PLOP3.LUT P0, PT, PT, PT, UP0, 0x80, 0x0 ;  /* 0x000000000000781c */ /* 0x001fda0003f0f008 */
[----:B------:R-:W-:Y:S05]  /*1260*/  @!P0 BRA `(.L_x_15) ;  /* 0xfffffffc00f08947 */ /* 0x000fea000383ffff */
[----:B------:R-:W-:-:S13]  /*1270*/  LOP3.LUT P0, RZ, R16, 0xff, RZ, 0xc0, !PT ;  /* 0x000000ff10ff7812 */ /* 0x000fda000780c0ff */
[----:B------:R-:W-:Y:S05]  /*1280*/  @!P0 EXIT ;  /* 0x000000000000894d */ /* 0x000fea0003800000 */
[----:B------:R-:W0:Y:S01]  /*1290*/  S2UR UR6, SR_CgaCtaId ;  /* 0x00000000000679c3 */ /* 0x000e220000008800 */
[----:B------:R-:W-:Y:S01]  /*12a0*/  SHF.R.S32.HI R14, RZ, 0x1f, R11 ;  /* 0x0000001fff0e7819 */ /* 0x000fe2000001140b */
[----:B------:R-:W-:Y:S01]  /*12b0*/  UIADD3 UR7, UR11, -0x1, URZ ;  /* 0xffffffff0b077890 */ /* 0x000fe2000fffe03f */
[----:B------:R-:W-:Y:S01]  /*12c0*/  LOP3.LUT R146, R7, 0x1, RZ, 0xfc, !PT ;  /* 0x0000000107927812 */ /* 0x000fe200078efcff */
[----:B------:R-:W-:Y:S01]  /*12d0*/  UMOV UR9, 0x400 ;  /* 0x0000040000097882 */ /* 0x000fe20000000000 */
[CC--:B------:R-:W-:Y:S01]  /*12e0*/  LEA.HI R13, R14.reuse, R11.reuse, RZ, 0x2 ;  /* 0x0000000b0e0d7211 */ /* 0x0c0fe200078f10ff */
[----:B------:R-:W-:Y:S01]  /*12f0*/  UISETP.LT.AND UP0, UPT, UR13, 0x1, UPT ;  /* 0x000000010d00788c */ /* 0x000fe2000bf01270 */
[----:B------:R-:W-:Y:S01]  /*1300*/  LEA.HI R17, R14, R11, RZ, 0x5 ;  /* 0x0000000b0e117211 */ /* 0x000fe200078f28ff */
[----:B------:R-:W-:Y:S01]  /*1310*/  USHF.L.U32 UR21, UR13, 0x1, URZ ;  /* 0x000000010d157899 */ /* 0x000fe2000800063f */
[--C-:B------:R-:W-:Y:S01]  /*1320*/  SHF.R.S32.HI R15, RZ, 0x2, R13.reuse ;  /* 0x00000002ff0f7819 */ /* 0x100fe2000001140d */
[----:B------:R-:W-:Y:S01]  /*1330*/  USEL UR10, UR13, 0x1, UP0 ;  /* 0x000000010d0a7887 */ /* 0x000fe20008000000 */
[----:B------:R-:W-:Y:S01]  /*1340*/  SHF.R.S32.HI R16, RZ, 0x1f, R13 ;  /* 0x0000001fff107819 */ /* 0x000fe2000001140d */
[----:B------:R-:W-:Y:S01]  /*1350*/  UISETP.NE.AND UP0, UPT, UR7, URZ, UPT ;  /* 0x0000003f0700728c */ /* 0x000fe2000bf05270 */
[----:B------:R-:W-:Y:S01]  /*1360*/  SHF.R.S32.HI R17, RZ, 0x5, R17 ;  /* 0x00000005ff117819 */ /* 0x000fe20000011411 */
[----:B------:R-:W-:Y:S01]  /*1370*/  UIADD3 UR10, -UR10, UR13, URZ ;  /* 0x0000000d0a0a7290 */ /* 0x000fe2000fffe13f */
[----:B------:R-:W-:-:S04]  /*1380*/  LEA.HI R16, R16, R15, RZ, 0x3 ;  /* 0x0000000f10107211 */ /* 0x000fc800078f18ff */
[----:B------:R-:W-:Y:S01]  /*1390*/  LOP3.LUT R16, R16, 0xfffffff8, RZ, 0xc0, !PT ;  /* 0xfffffff810107812 */ /* 0x000fe200078ec0ff */
[----:B0-----:R-:W-:-:S04]  /*13a0*/  ULEA UR9, UR6, UR9, 0x18 ;  /* 0x0000000906097291 */ /* 0x001fc8000f8ec03f */
[----:B------:R-:W-:Y:S01]  /*13b0*/  IMAD.IADD R14, R15, 0x1, -R16 ;  /* 0x000000010f0e7824 */ /* 0x000fe200078e0a10 */
[----:B------:R-:W-:Y:S01]  /*13c0*/  USHF.L.U32 UR6, UR7, 0x3, URZ ;  /* 0x0000000307067899 */ /* 0x000fe2000800063f */
[----:B------:R-:W-:Y:S01]  /*13d0*/  LOP3.LUT R16, R13, 0xfffffffc, RZ, 0xc0, !PT ;  /* 0xfffffffc0d107812 */ /* 0x000fe200078ec0ff */
[----:B------:R-:W-:Y:S01]  /*13e0*/  USEL UR7, URZ, 0x1, UP0 ;  /* 0x000000013f077887 */ /* 0x000fe20008000000 */
[--C-:B------:R-:W-:Y:S01]  /*13f0*/  IMAD R13, R17, -0x10, -R14.reuse ;  /* 0xfffffff0110d7824 */ /* 0x100fe200078e0a0e */
[----:B------:R-:W-:Y:S01]  /*1400*/  ULOP3.LUT UR6, UR6, 0x8, URZ, 0xc0, !UPT ;  /* 0x0000000806067892 */ /* 0x000fe2000f8ec03f */
[----:B------:R-:W-:Y:S01]  /*1410*/  SHF.R.S32.HI R15, RZ, 0x1f, R14 ;  /* 0x0000001fff0f7819 */ /* 0x000fe2000001140e */
[----:B------:R-:W-:Y:S01]  /*1420*/  UIADD3 UR22, UR9, 0xa0, URZ ;  /* 0x000000a009167890 */ /* 0x000fe2000fffe03f */
[----:B------:R-:W-:Y:S01]  /*1430*/  IMAD.IADD R11, R11, 0x1, -R16 ;  /* 0x000000010b0b7824 */ /* 0x000fe200078e0a10 */
[----:B------:R-:W-:Y:S01]  /*1440*/  ULOP3.LUT UR23, UR6, 0x8, URZ, 0x3c, !UPT ;  /* 0x0000000806177892 */ /* 0x000fe2000f8e3c3f */
[----:B------:R-:W-:Y:S01]  /*1450*/  IMAD.U32 R148, RZ, RZ, UR7 ;  /* 0x00000007ff947e24 */ /* 0x000fe2000f8e00ff */
[----:B------:R-:W-:Y:S01]  /*1460*/  ULOP3.LUT UR12, UR6, 0x18, URZ, 0x3c, !UPT ;  /* 0x00000018060c7892 */ /* 0x000fe2000f8e3c3f */
[----:B------:R-:W-:Y:S01]  /*1470*/  IMAD.WIDE R14, R17, 0x10, R14 ;  /* 0x00000010110e7825 */ /* 0x000fe200078e020e */
[----:B------:R-:W-:Y:S01]  /*1480*/  ULEA UR11, UR11, UR22, 0x3 ;  /* 0x000000160b0b7291 */ /* 0x000fe2000f8e183f */
[----:B------:R-:W-:-:S02]  /*1490*/  ULDC UR6, c[0x0][0x284] ;  /* 0x0000a10000067ab9 */ /* 0x000fc40000000800 */
[----:B------:R-:W-:-:S09]  /*14a0*/  VIADD R13, R13, UR6 ;  /* 0x000000060d0d7c36 */ /* 0x000fd20008000000 */
.L_x_170:
[----:B------:R-:W-:Y:S01]  /*14b0*/  SHF.L.U32 R16, R148, 0x1f, RZ ;  /* 0x0000001f94107819 */ /* 0x000fe200000006ff */
[----:B------:R-:W0:Y:S01]  /*14c0*/  LDC R17, c[0x0][0x28c] ;  /* 0x0000a300ff117b82 */ /* 0x000e220000000800 */
[----:B------:R-:W-:Y:S01]  /*14d0*/  UMOV UR6, URZ ;  /* 0x0000003f00067c82 */ /* 0x000fe20008000000 */
[----:B------:R-:W-:Y:S01]  /*14e0*/  UMOV UR20, UR5 ;  /* 0x0000000500147c82 */ /* 0x000fe20008000000 */
[----:B-1----:R-:W1:Y:S01]  /*14f0*/  SYNCS.PHASECHK.TRANS64.TRYWAIT P0, [UR11+-0x8], R16 ;  /* 0xfffff810ff0075a7 */ /* 0x002e62000800014b */
[----:B0-----:R-:W-:Y:S01]  /*1500*/  ISETP.GE.AND P1, PT, R17, 0x1, PT ;  /* 0x000000011100780c */ /* 0x001fe20003f26270 */
[----:B-1-34-:R-:W-:-:S12]  /*1510*/  @!P0 BRA `(.L_x_16) ;  /* 0x0000007c008c8947 */ /* 0x01afd80003800000 */
.L_x_197:
[----:B------:R-:W-:Y:S01]  /*1520*/  UMOV UR7, URZ ;  /* 0x0000003f00077c82 */ /* 0x000fe20008000000 */
[----:B------:R-:W-:Y:S01]  /*1530*/  UMOV UR8, URZ ;  /* 0x0000003f00087c82 */ /* 0x000fe20008000000 */
[----:B------:R-:W-:Y:S02]  /*1540*/  CS2R R22, SRZ ;  /* 0x0000000000167805 */ /* 0x000fe4000001ff00 */
[----:B------:R-:W-:Y:S02]  /*1550*/  CS2R R20, SRZ ;  /* 0x0000000000147805 */ /* 0x000fe4000001ff00 */
[----:B------:R-:W-:Y:S02]  /*1560*/  CS2R R88, SRZ ;  /* 0x0000000000587805 */ /* 0x000fe4000001ff00 */
[----:B------:R-:W-:Y:S02]  /*1570*/  CS2R R90, SRZ ;  /* 0x00000000005a7805 */ /* 0x000fe4000001ff00 */
[----:B------:R-:W-:-:S02]  /*1580*/  CS2R R92, SRZ ;  /* 0x00000000005c7805 */ /* 0x000fc4000001ff00 */
[----:B------:R-:W-:Y:S02]  /*1590*/  CS2R R94, SRZ ;  /* 0x00000000005e7805 */ /* 0x000fe4000001ff00 */
        /* <DEDUP_REMOVED lines=24> */
[----:B------:R-:W-:Y:S01]  /*1720*/  CS2R R144, SRZ ;  /* 0x0000000000907805 */ /* 0x000fe2000001ff00 */
[----:B------:R-:W-:Y:S01]  /*1730*/  IMAD.MOV.U32 R147, RZ, RZ, RZ ;  /* 0x000000ffff937224 */ /* 0x000fe200078e00ff */
[----:B------:R-:W-:Y:S01]  /*1740*/  CS2R R24, SRZ ;  /* 0x0000000000187805 */ /* 0x000fe2000001ff00 */
[----:B------:R-:W-:Y:S01]  /*1750*/  IMAD.MOV.U32 R149, RZ, RZ, RZ ;  /* 0x000000ffff957224 */ /* 0x000fe200078e00ff */
[----:B------:R-:W-:Y:S01]  /*1760*/  CS2R R26, SRZ ;  /* 0x00000000001a7805 */ /* 0x000fe2000001ff00 */
[----:B------:R-:W-:Y:S01]  /*1770*/  IMAD.U32 R19, RZ, RZ, UR4 ;  /* 0x00000004ff137e24 */ /* 0x000fe2000f8e00ff */
        /* <DEDUP_REMOVED lines=29> */
[----:B------:R-:W-:Y:S01]  /*1950*/  CS2R R86, SRZ ;  /* 0x0000000000567805 */ /* 0x000fe2000001ff00 */
[----:B------:R-:W-:Y:S06]  /*1960*/  @!P1 BRA `(.L_x_17) ;  /* 0x00000008006c9947 */ /* 0x000fec0003800000 */
[----:B------:R-:W-:-:S13]  /*1970*/  ISETP.NE.AND P1, PT, R146, 0x3, PT ;  /* 0x000000039200780c */ /* 0x000fda0003f25270 */
[----:B------:R-:W-:Y:S05]  /*1980*/  @!P1 BRA `(.L_x_18) ;  /* 0x0000000000049947 */ /* 0x000fea0003800000 */
[----:B------:R-:W-:Y:S01]  /*1990*/  BPT.TRAP 0x1 ;  /* 0x000000040000795c */ /* 0x000fe20000300000 */
.L_x_18:
[----:B------:R-:W-:Y:S01]  /*19a0*/  ULEA UR6, UR5, UR9, 0x3 ;  /* 0x0000000905067291 */ /* 0x000fe2000f8e183f */
[----:B0-----:R-:W-:-:S05]  /*19b0*/  IMAD.U32 R16, RZ, RZ, UR4 ;  /* 0x00000004ff107e24 */ /* 0x001fca000f8e00ff */
[----:B------:R-:W-:-:S04]  /*19c0*/  SHF.L.U32 R16, R16, 0x1f, RZ ;  /* 0x0000001f10107819 */ /* 0x000fc800000006ff */
[----:B------:R0:W1:Y:S01]  /*19d0*/  SYNCS.PHASECHK.TRANS64.TRYWAIT P0, [UR6], R16 ;  /* 0x00000010ff0075a7 */ /* 0x0000620008000146 */
[----:B------:R-:W-:Y:S05]  /*19e0*/  @!P1 BRA `(.L_x_19) ;  /* 0x0000000000049947 */ /* 0x000fea0003800000 */
[----:B------:R-:W-:Y:S01]  /*19f0*/  BPT.TRAP 0x1 ;  /* 0x000000040000795c */ /* 0x000fe20000300000 */
.L_x_19:
[----:B-1----:R-:W-:Y:S05]  /*1a00*/  @P0 BRA `(.L_x_20) ;  /* 0x0000000000080947 */ /* 0x002fea0003800000 */
[----:B------:R-:W1:Y:S02]  /*1a10*/  SYNCS.PHASECHK.TRANS64.TRYWAIT P0, [UR6], R16 ;  /* 0x00000010ff0075a7 */ /* 0x000e640008000146 */
[----:B-1----:R-:W-:Y:S05]  /*1a20*/  @!P0 BRA `(.L_x_21) ;  /* 0x0000007800608947 */ /* 0x002fea0003800000 */
.L_x_20:
[----:B------:R-:W-:Y:S01]  /*1a30*/  UIADD3 UR6, UR9, 0x180, URZ ;  /* 0x0000018009067890 */ /* 0x000fe2000fffe03f */
[----:B------:R-:W-:Y:S01]  /*1a40*/  WARPGROUP.ARRIVE ;  /* 0x00000000000079c5 */ /* 0x000fe20000000000 */
[----:B------:R-:W-:Y:S01]  /*1a50*/  UIADD3 UR7, UR9, 0x12180, URZ ;  /* 0x0001218009077890 */ /* 0x000fe2000fffe03f */
[----:B------:R-:W-:Y:S01]  /*1a60*/  CS2R R22, SRZ ;  /* 0x0000000000167805 */ /* 0x000fe2000001ff00 */
[----:B------:R-:W-:Y:S01]  /*1a70*/  USHF.R.U32.HI UR6, URZ, 0x4, UR6 ;  /* 0x000000043f067899 */ /* 0x000fe20008011606 */
[----:B------:R-:W-:Y:S01]  /*1a80*/  CS2R R20, SRZ ;  /* 0x0000000000147805 */ /* 0x000fe2000001ff00 */
[----:B------:R-:W-:Y:S01]  /*1a90*/  USHF.R.U32.HI UR7, URZ, 0x4, UR7 ;  /* 0x000000043f077899 */ /* 0x000fe20008011607 */
[----:B------:R-:W-:Y:S01]  /*1aa0*/  CS2R R88, SRZ ;  /* 0x0000000000587805 */ /* 0x000fe2000001ff00 */
[----:B------:R-:W-:Y:S01]  /*1ab0*/  ULOP3.LUT UR6, UR6, 0x3fff, URZ, 0xc0, !UPT ;  /* 0x00003fff06067892 */ /* 0x000fe2000f8ec03f */
[----:B------:R-:W-:Y:S01]  /*1ac0*/  CS2R R90, SRZ ;  /* 0x00000000005a7805 */ /* 0x000fe2000001ff00 */
[----:B------:R-:W-:Y:S01]  /*1ad0*/  ULOP3.LUT UR7, UR7, 0x3fff, URZ, 0xc0, !UPT ;  /* 0x00003fff07077892 */ /* 0x000fe2000f8ec03f */
[----:B------:R-:W-:Y:S01]  /*1ae0*/  CS2R R92, SRZ ;  /* 0x00000000005c7805 */ /* 0x000fe2000001ff00 */
[----:B------:R-:W-:Y:S01]  /*1af0*/  ULOP3.LUT UR6, UR6, 0x10000, URZ, 0xfc, !UPT ;  /* 0x0001000006067892 */ /* 0x000fe2000f8efc3f */
[----:B------:R-:W-:Y:S01]  /*1b00*/  CS2R R94, SRZ ;  /* 0x00000000005e7805 */ /* 0x000fe2000001ff00 */
[----:B------:R-:W-:Y:S01]  /*1b10*/  ULOP3.LUT UR7, UR7, 0x10000, URZ, 0xfc, !UPT ;  /* 0x0001000007077892 */ /* 0x000fe2000f8efc3f */
[----:B------:R-:W-:Y:S01]  /*1b20*/  CS2R R96, SRZ ;  /* 0x0000000000607805 */ /* 0x000fe2000001ff00 */
[----:B------:R-:W-:Y:S01]  /*1b30*/  ULEA UR6, UR5, UR6, 0x9 ;  /* 0x0000000605067291 */ /* 0x000fe2000f8e483f */
[----:B------:R-:W-:Y:S01]  /*1b40*/  CS2R R98, SRZ ;  /* 0x0000000000627805 */ /* 0x000fe2000001ff00 */
[----:B------:R-:W-:Y:S01]  /*1b50*/  ULEA UR7, UR5, UR7, 0xa ;  /* 0x0000000705077291 */ /* 0x000fe2000f8e503f */
[----:B------:R-:W-:Y:S01]  /*1b60*/  CS2R R100, SRZ ;  /* 0x0000000000647805 */ /* 0x000fe2000001ff00 */
[----:B------:R-:W-:Y:S01]  /*1b70*/  UMOV UR17, 0x40000040 ;  /* 0x4000004000117882 */ /* 0x000fe20000000000 */
[----:B------:R-:W-:Y:S01]  /*1b80*/  UMOV UR19, 0x40000040 ;  /* 0x4000004000137882 */ /* 0x000fe20000000000 */
[----:B------:R-:W-:Y:S01]  /*1b90*/  CS2R R102, SRZ ;  /* 0x0000000000667805 */ /* 0x000fe2000001ff00 */
[----:B------:R-:W-:Y:S01]  /*1ba0*/  UMOV UR16, UR6 ;  /* 0x0000000600107c82 */ /* 0x000fe20008000000 */
[----:B------:R-:W-:Y:S01]  /*1bb0*/  CS2R R104, SRZ ;  /* 0x0000000000687805 */ /* 0x000fe2000001ff00 */
[----:B------:R-:W-:Y:S01]  /*1bc0*/  UMOV UR18, UR7 ;  /* 0x0000000700127c82 */ /* 0x000fe20008000000 */
[----:B------:R-:W-:Y:S01]  /*1bd0*/  CS2R R106, SRZ ;  /* 0x00000000006a7805 */ /* 0x000fe2000001ff00 */
[----:B------:R-:W-:Y:S01]  /*1be0*/  QGMMA.64x128x32.F32.E4M3.E4M3 R24, gdesc[UR16], RZ, !UPT ;  /* 0x01e00000101879f3 */ /* 0x000fe2000c7008ff */
[----:B------:R-:W-:Y:S01]  /*1bf0*/  UIADD3 UR16, UR6, 0x2, URZ ;  /* 0x0000000206107890 */ /* 0x000fe2000fffe03f */
[----:B------:R-:W-:Y:S01]  /*1c00*/  CS2R R108, SRZ ;  /* 0x00000000006c7805 */ /* 0x000fe2000001ff00 */
[----:B------:R-:W-:Y:S01]  /*1c10*/  UIADD3 UR18, UR7, 0x2, URZ ;  /* 0x0000000207127890 */ /* 0x000fe2000fffe03f */
[----:B------:R-:W-:Y:S01]  /*1c20*/  CS2R R110, SRZ ;  /* 0x00000000006e7805 */ /* 0x000fe2000001ff00 */
[----:B------:R-:W-:Y:S01]  /*1c30*/  UMOV UR17, 0x40000040 ;  /* 0x4000004000117882 */ /* 0x000fe20000000000 */
[----:B------:R-:W-:Y:S01]  /*1c40*/  UMOV UR19, 0x40000040 ;  /* 0x4000004000137882 */ /* 0x000fe20000000000 */
        /* <DEDUP_REMOVED lines=17> */
[----:B------:R-:W-:Y:S02]  /*1d60*/  IMAD.MOV.U32 R147, RZ, RZ, RZ ;  /* 0x000000ffff937224 */ /* 0x000fe400078e00ff */
[----:B------:R-:W-:Y:S01]  /*1d70*/  IMAD.MOV.U32 R149, RZ, RZ, RZ ;  /* 0x000000ffff957224 */ /* 0x000fe200078e00ff */
[----:B------:R-:W-:Y:S01]  /*1d80*/  QGMMA.64x128x32.F32.E4M3.E4M3 R24, gdesc[UR16], R24 ;  /* 0x01e00000101879f3 */ /* 0x000fe20008700818 */
[----:B------:R-:W-:-:S02]  /*1d90*/  UIADD3 UR16, UR6, 0x4, URZ ;  /* 0x0000000406107890 */ /* 0x000fc4000fffe03f */
[----:B------:R-:W-:Y:S01]  /*1da0*/  UIADD3 UR18, UR7, 0x4, URZ ;  /* 0x0000000407127890 */ /* 0x000fe2000fffe03f */
[----:B------:R-:W-:Y:S01]  /*1db0*/  UMOV UR17, 0x40000040 ;  /* 0x4000004000117882 */ /* 0x000fe20000000000 */
[----:B------:R-:W-:-:S07]  /*1dc0*/  UMOV UR19, 0x40000040 ;  /* 0x4000004000137882 */ /* 0x000fce0000000000 */
[----:B------:R-:W-:Y:S01]  /*1dd0*/  QGMMA.64x128x32.F32.E4M3.E4M3 R24, gdesc[UR16], R24 ;  /* 0x01e00000101879f3 */ /* 0x000fe20008700818 */
[----:B------:R-:W-:Y:S02]  /*1de0*/  UIADD3 UR18, UR7, 0x6, URZ ;  /* 0x0000000607127890 */ /* 0x000fe4000fffe03f */
[----:B------:R-:W-:Y:S01]  /*1df0*/  UIADD3 UR16, UR6, 0x6, URZ ;  /* 0x0000000606107890 */ /* 0x000fe2000fffe03f */
[----:B------:R-:W-:Y:S01]  /*1e00*/  ULDC UR7, c[0x0][0x50c] ;  /* 0x0001430000077ab9 */ /* 0x000fe20000000800 */
[----:B------:R-:W-:Y:S01]  /*1e10*/  UMOV UR17, 0x40000040 ;  /* 0x4000004000117882 */ /* 0x000fe20000000000 */
[----:B------:R-:W-:Y:S01]  /*1e20*/  UISETP.NE.AND UP0, UPT, UR7, 0x4, UPT ;  /* 0x000000040700788c */ /* 0x000fe2000bf05270 */
[----:B------:R-:W-:Y:S01]  /*1e30*/  UMOV UR19, 0x40000040 ;  /* 0x4000004000137882 */ /* 0x000fe20000000000 */
[----:B------:R-:W-:Y:S02]  /*1e40*/  UMOV UR6, 0x4 ;  /* 0x0000000400067882 */ /* 0x000fe40000000000 */
[----:B------:R-:W-:-:S06]  /*1e50*/  USEL UR7, URZ, 0x1, UP0 ;  /* 0x000000013f077887 */ /* 0x000fcc0008000000 */
[----:B------:R-:W-:Y:S01]  /*1e60*/  ISETP.NE.AND P0, PT, RZ, UR7, PT ;  /* 0x00000007ff007c0c */ /* 0x000fe2000bf05270 */
[----:B------:R-:W-:-:S12]  /*1e70*/  QGMMA.64x128x32.F32.E4M3.E4M3 R24, gdesc[UR16], R24, gsb0 ;  /* 0x01e00000101879f3 */ /* 0x000fd80008000818 */
[----:B------:R-:W-:Y:S05]  /*1e80*/  @!P0 BRA `(.L_x_22) ;  /* 0x0000000400088947 */ /* 0x000fea0003800000 */
[----:B------:R-:W-:Y:S02]  /*1e90*/  WARPGROUP.DEPBAR.LE gsb0, 0x0 ;  /* 0x00008000000079c5 */ /* 0x000fe40000010000 */
[----:B------:R-:W-:-:S01]  /*1ea0*/  FADD R149, RZ, R24 ;  /* 0x00000018ff957221 */ /* 0x000fc20000000000 */
[----:B------:R-:W-:Y:S01]  /*1eb0*/  FADD R144, RZ, R25 ;  /* 0x00000019ff907221 */ /* 0x000fe20000000000 */
        /* <DEDUP_REMOVED lines=62> */
[----:B------:R-:W-:-:S06]  /*22a0*/  UMOV UR6, URZ ;  /* 0x0000003f00067c82 */ /* 0x000fcc0008000000 */
.L_x_22:
[----:B------:R-:W-:-:S04]  /*22b0*/  UIADD3 UR20, UR5, 0x1, URZ ;  /* 0x0000000105147890 */ /* 0x000fc8000fffe03f */
[----:B------:R-:W-:-:S04]  /*22c0*/  UISETP.NE.AND UP0, UPT, UR20, 0x9, UPT ;  /* 0x000000091400788c */ /* 0x000fc8000bf05270 */
[----:B------:R-:W-:Y:S02]  /*22d0*/  USEL UR8, URZ, 0x1, UP0 ;  /* 0x000000013f087887 */ /* 0x000fe40008000000 */
[----:B------:R-:W-:Y:S02]  /*22e0*/  USEL UR20, UR20, URZ, UP0 ;  /* 0x0000003f14147287 */ /* 0x000fe40008000000 */
[----:B------:R-:W-:-:S06]  /*22f0*/  ULOP3.LUT UR8, UR4, UR8, URZ, 0x3c, !UPT ;  /* 0x0000000804087292 */ /* 0x000fcc000f8e3c3f */
[----:B------:R-:W-:Y:S01]  /*2300*/  IMAD.U32 R19, RZ, RZ, UR8 ;  /* 0x00000008ff137e24 */ /* 0x000fe2000f8e00ff */
[----:B------:R-:W-:-:S06]  /*2310*/  UMOV UR8, 0x1 ;  /* 0x0000000100087882 */ /* 0x000fcc0000000000 */
.L_x_17:
[----:B------:R-:W-:-:S06]  /*2320*/  UISETP.GE.AND UP0, UPT, UR10, 0x1, UPT ;  /* 0x000000010a00788c */ /* 0x000fcc000bf06270 */
[----:B------:R-:W-:-:S13]  /*2330*/  PLOP3.LUT P0, PT, PT, PT, UP0, 0x80, 0x0 ;  /* 0x000000000000781c */ /* 0x000fda0003f0f008 */
[----:B------:R-:W-:Y:S05]  /*2340*/  @!P0 BRA `(.L_x_23) ;  /* 0x0000000800348947 */ /* 0x000fea0003800000 */
[----:B01----:R-:W-:Y:S01]  /*2350*/  IMAD.U32 R16, RZ, RZ, UR10 ;  /* 0x0000000aff107e24 */ /* 0x003fe2000f8e00ff */
[----:B------:R-:W-:Y:S01]  /*2360*/  UMOV UR24, UR5 ;  /* 0x0000000500187c82 */ /* 0x000fe20008000000 */
[----:B------:R-:W-:-:S05]  /*2370*/  ULDC UR25, c[0x0][0x50c] ;  /* 0x0001430000197ab9 */ /* 0x000fca0000000800 */
.L_x_31:
[----:B------:R-:W-:-:S13]  /*2380*/  ISETP.NE.AND P1, PT, R146, 0x3, PT ;  /* 0x000000039200780c */ /* 0x000fda0003f25270 */
[----:B01----:R-:W-:Y:S05]  /*2390*/  @!P1 BRA `(.L_x_24) ;  /* 0x0000000000049947 */ /* 0x003fea0003800000 */
[----:B------:R-:W-:Y:S01]  /*23a0*/  BPT.TRAP 0x1 ;  /* 0x000000040000795c */ /* 0x000fe20000300000 */
.L_x_24:
[----:B------:R-:W-:Y:S01]  /*23b0*/  ULEA UR16, UR20, UR9, 0x3 ;  /* 0x0000000914107291 */ /* 0x000fe2000f8e183f */
[----:B------:R-:W-:-:S08]  /*23c0*/  SHF.L.U32 R17, R19, 0x1f, RZ ;  /* 0x0000001f13117819 */ /* 0x000fd000000006ff */
[----:B------:R0:W1:Y:S01]  /*23d0*/  SYNCS.PHASECHK.TRANS64.TRYWAIT P0, [UR16], R17 ;  /* 0x00000011ff0075a7 */ /* 0x0000620008000150 */
[----:B------:R-:W-:Y:S05]  /*23e0*/  @!P1 BRA `(.L_x_25) ;  /* 0x0000000000049947 */ /* 0x000fea0003800000 */
[----:B------:R-:W-:Y:S01]  /*23f0*/  BPT.TRAP 0x1 ;  /* 0x000000040000795c */ /* 0x000fe20000300000 */
.L_x_25:
[----:B-1----:R-:W-:Y:S05]  /*2400*/  @P0 BRA `(.L_x_26) ;  /* 0x0000000000080947 */ /* 0x002fea0003800000 */
[----:B------:R-:W1:Y:S02]  /*2410*/  SYNCS.PHASECHK.TRANS64.TRYWAIT P0, [UR16], R17 ;  /* 0x00000011ff0075a7 */ /* 0x000e640008000150 */
[----:B-1----:R-:W-:Y:S05]  /*2420*/  @!P0 BRA `(.L_x_27) ;  /* 0x0000006c00f88947 */ /* 0x002fea0003800000 */
.L_x_26:
[----:B------:R-:W-:Y:S01]  /*2430*/  UIADD3 UR16, UR9, 0x180, URZ ;  /* 0x0000018009107890 */ /* 0x000fe2000fffe03f */
[----:B------:R-:W-:Y:S01]  /*2440*/  WARPGROUP.ARRIVE ;  /* 0x00000000000079c5 */ /* 0x000fe20000000000 */
[----:B------:R-:W-:Y:S02]  /*2450*/  UIADD3 UR17, UR9, 0x12180, URZ ;  /* 0x0001218009117890 */ /* 0x000fe4000fffe03f */
[----:B------:R-:W-:Y:S02]  /*2460*/  UISETP.NE.AND UP0, UPT, UR7, URZ, UPT ;  /* 0x0000003f0700728c */ /* 0x000fe4000bf05270 */
[----:B------:R-:W-:Y:S02]  /*2470*/  USHF.R.U32.HI UR16, URZ, 0x4, UR16 ;  /* 0x000000043f107899 */ /* 0x000fe40008011610 */
[----:B------:R-:W-:Y:S02]  /*2480*/  USHF.R.U32.HI UR17, URZ, 0x4, UR17 ;  /* 0x000000043f117899 */ /* 0x000fe40008011611 */
[----:B------:R-:W-:-:S02]  /*2490*/  USEL UR8, UR8, URZ, !UP0 ;  /* 0x0000003f08087287 */ /* 0x000fc4000c000000 */
[----:B------:R-:W-:Y:S02]  /*24a0*/  ULOP3.LUT UR16, UR16, 0x3fff, URZ, 0xc0, !UPT ;  /* 0x00003fff10107892 */ /* 0x000fe4000f8ec03f */
[----:B------:R-:W-:Y:S02]  /*24b0*/  ULOP3.LUT UR17, UR17, 0x3fff, URZ, 0xc0, !UPT ;  /* 0x00003fff11117892 */ /* 0x000fe4000f8ec03f */
[----:B------:R-:W-:Y:S02]  /*24c0*/  UISETP.NE.U32.AND UP0, UPT, UR8, URZ, UPT ;  /* 0x0000003f0800728c */ /* 0x000fe4000bf05070 */
[----:B------:R-:W-:Y:S02]  /*24d0*/  ULOP3.LUT UR7, UR16, 0x10000, URZ, 0xfc, !UPT ;  /* 0x0001000010077892 */ /* 0x000fe4000f8efc3f */
[----:B------:R-:W-:Y:S02]  /*24e0*/  ULOP3.LUT UR8, UR17, 0x10000, URZ, 0xfc, !UPT ;  /* 0x0001000011087892 */ /* 0x000fe4000f8efc3f */
[----:B------:R-:W-:-:S02]  /*24f0*/  ULEA UR7, UR20, UR7, 0x9 ;  /* 0x0000000714077291 */ /* 0x000fc4000f8e483f */
[----:B------:R-:W-:Y:S01]  /*2500*/  ULEA UR8, UR20, UR8, 0xa ;  /* 0x0000000814087291 */ /* 0x000fe2000f8e503f */
[----:B------:R-:W-:Y:S01]  /*2510*/  UMOV UR17, 0x40000040 ;  /* 0x4000004000117882 */ /* 0x000fe20000000000 */
[----:B------:R-:W-:Y:S01]  /*2520*/  UMOV UR19, 0x40000040 ;  /* 0x4000004000137882 */ /* 0x000fe20000000000 */
[----:B------:R-:W-:Y:S02]  /*2530*/  UIADD3 UR6, UR6, 0x4, URZ ;  /* 0x0000000406067890 */ /* 0x000fe4000fffe03f */
[----:B------:R-:W-:Y:S02]  /*2540*/  UMOV UR16, UR7 ;  /* 0x0000000700107c82 */ /* 0x000fe40008000000 */
[----:B------:R-:W-:Y:S02]  /*2550*/  UMOV UR18, UR8 ;  /* 0x0000000800127c82 */ /* 0x000fe40008000000 */
[----:B------:R-:W-:Y:S01]  /*2560*/  QGMMA.64x128x32.F32.E4M3.E4M3 R24, gdesc[UR16], R24, UP0 ;  /* 0x01e00000101879f3 */ /* 0x000fe2000bf00818 */
[----:B------:R-:W-:-:S02]  /*2570*/  UIADD3 UR16, UR7, 0x2, URZ ;  /* 0x0000000207107890 */ /* 0x000fc4000fffe03f */
[----:B------:R-:W-:Y:S01]  /*2580*/  UIADD3 UR18, UR8, 0x2, URZ ;  /* 0x0000000208127890 */ /* 0x000fe2000fffe03f */
[----:B------:R-:W-:Y:S01]  /*2590*/  UMOV UR17, 0x40000040 ;  /* 0x4000004000117882 */ /* 0x000fe20000000000 */
[----:B------:R-:W-:Y:S01]  /*25a0*/  UMOV UR19, 0x40000040 ;  /* 0x4000004000137882 */ /* 0x000fe20000000000 */
[----:B------:R-:W-:-:S06]  /*25b0*/  UISETP.NE.AND UP0, UPT, UR6, UR25, UPT ;  /* 0x000000190600728c */ /* 0x000fcc000bf05270 */
[----:B------:R-:W-:Y:S01]  /*25c0*/  QGMMA.64x128x32.F32.E4M3.E4M3 R24, gdesc[UR16], R24 ;  /* 0x01e00000101879f3 */ /* 0x000fe20008700818 */
[----:B------:R-:W-:Y:S02]  /*25d0*/  UIADD3 UR16, UR7, 0x4, URZ ;  /* 0x0000000407107890 */ /* 0x000fe4000fffe03f */
[----:B------:R-:W-:Y:S01]  /*25e0*/  UIADD3 UR18, UR8, 0x4, URZ ;  /* 0x0000000408127890 */ /* 0x000fe2000fffe03f */
[----:B------:R-:W-:Y:S01]  /*25f0*/  UMOV UR17, 0x40000040 ;  /* 0x4000004000117882 */ /* 0x000fe20000000000 */
[----:B------:R-:W-:-:S07]  /*2600*/  UMOV UR19, 0x40000040 ;  /* 0x4000004000137882 */ /* 0x000fce0000000000 */
[----:B------:R-:W-:Y:S01]  /*2610*/  QGMMA.64x128x32.F32.E4M3.E4M3 R24, gdesc[UR16], R24 ;  /* 0x01e00000101879f3 */ /* 0x000fe20008700818 */
[----:B------:R-:W-:Y:S02]  /*2620*/  UIADD3 UR16, UR7, 0x6, URZ ;  /* 0x0000000607107890 */ /* 0x000fe4000fffe03f */
[----:B------:R-:W-:Y:S01]  /*2630*/  UIADD3 UR18, UR8, 0x6, URZ ;  /* 0x0000000608127890 */ /* 0x000fe2000fffe03f */
[----:B------:R-:W-:Y:S01]  /*2640*/  UMOV UR17, 0x40000040 ;  /* 0x4000004000117882 */ /* 0x000fe20000000000 */
[----:B------:R-:W-:Y:S01]  /*2650*/  UMOV UR19, 0x40000040 ;  /* 0x4000004000137882 */ /* 0x000fe20000000000 */
[----:B------:R-:W-:-:S06]  /*2660*/  USEL UR7, URZ, 0x1, UP0 ;  /* 0x000000013f077887 */ /* 0x000fcc0008000000 */
[----:B------:R-:W-:Y:S01]  /*2670*/  ISETP.NE.AND P0, PT, RZ, UR7, PT ;  /* 0x00000007ff007c0c */ /* 0x000fe2000bf05270 */
[----:B------:R-:W-:Y:S03]  /*2680*/  QGMMA.64x128x32.F32.E4M3.E4M3 R24, gdesc[UR16], R24, gsb0 ;  /* 0x01e00000101879f3 */ /* 0x000fe60008000818 */
[----:B------:R-:W-:-:S09]  /*2690*/  WARPGROUP.DEPBAR.LE gsb0, 0x1 ;  /* 0x00008000000079c5 */ /* 0x000fd20000010100 */
[----:B------:R-:W-:Y:S05]  /*26a0*/  @!P0 BRA `(.L_x_28) ;  /* 0x0000000400088947 */ /* 0x000fea0003800000 */
[----:B------:R-:W-:Y:S02]  /*26b0*/  WARPGROUP.DEPBAR.LE gsb0, 0x0 ;  /* 0x00008000000079c5 */ /* 0x000fe40000010000 */
[----:B------:R-:W-:-:S01]  /*26c0*/  FADD R149, R24, R149 ;  /* 0x0000009518957221 */ /* 0x000fc20000000000 */
[----:B------:R-:W-:Y:S01]  /*26d0*/  FADD R144, R25, R144 ;  /* 0x0000009019907221 */ /* 0x000fe20000000000 */
        /* <DEDUP_REMOVED lines=62> */
[----:B------:R-:W-:-:S06]  /*2ac0*/  UMOV UR6, URZ ;  /* 0x0000003f00067c82 */ /* 0x000fcc0008000000 */
.L_x_28:
[----:B------:R-:W-:Y:S05]  /*2ad0*/  @!P1 BRA `(.L_x_29) ;  /* 0x0000000000049947 */ /* 0x000fea0003800000 */
[----:B------:R-:W-:Y:S01]  /*2ae0*/  BPT.TRAP 0x1 ;  /* 0x000000040000795c */ /* 0x000fe20000300000 */
.L_x_29:
[----:B------:R-:W-:Y:S01]  /*2af0*/  ULEA UR8, UR24, UR9, 0x3 ;  /* 0x0000000918087291 */ /* 0x000fe2000f8e183f */
[----:B------:R-:W-:-:S03]  /*2b00*/  ISETP.GT.U32.AND P0, PT, R7, 0x1, PT ;  /* 0x000000010700780c */ /* 0x000fc60003f04070 */
[----:B------:R-:W-:-:S04]  /*2b10*/  UIADD3 UR8, UR8, 0x48, URZ ;  /* 0x0000004808087890 */ /* 0x000fc8000fffe03f */
[----:B------:R-:W-:-:S09]  /*2b20*/  UPRMT UR8, URZ, 0x654, UR8 ;  /* 0x000006543f087896 */ /* 0x000fd20008000008 */
[----:B------:R-:W-:Y:S01]  /*2b30*/  SYNCS.ARRIVE.TRANS64.RED.A1T0 RZ, [UR8], RZ ;  /* 0x000000ffffff79a7 */ /* 0x000fe20008100408 */
[----:B------:R-:W-:Y:S05]  /*2b40*/  @P0 BRA `(.L_x_30) ;  /* 0x0000000000040947 */ /* 0x000fea0003800000 */
[----:B------:R-:W-:Y:S01]  /*2b50*/  BPT.TRAP 0x1 ;  /* 0x000000040000795c */ /* 0x000fe20000300000 */
.L_x_30:
[----:B------:R-:W-:Y:S01]  /*2b60*/  UIADD3 UR20, UR20, 0x1, URZ ;  /* 0x0000000114147890 */ /* 0x000fe2000fffe03f */
[C---:B------:R-:W-:Y:S01]  /*2b70*/  ISETP.GT.AND P0, PT, R16.reuse, 0x1, PT ;  /* 0x000000011000780c */ /* 0x040fe20003f04270 */
[----:B------:R-:W-:Y:S01]  /*2b80*/  UIADD3 UR24, UR24, 0x1, URZ ;  /* 0x0000000118187890 */ /* 0x000fe2000fffe03f */
[----:B------:R-:W-:Y:S01]  /*2b90*/  VIADD R16, R16, 0xffffffff ;  /* 0xffffffff10107836 */ /* 0x000fe20000000000 */
[----:B------:R-:W-:Y:S02]  /*2ba0*/  UISETP.NE.AND UP0, UPT, UR20, 0x9, UPT ;  /* 0x000000091400788c */ /* 0x000fe4000bf05270 */
[----:B------:R-:W-:Y:S02]  /*2bb0*/  UISETP.NE.AND UP1, UPT, UR24, 0x9, UPT ;  /* 0x000000091800788c */ /* 0x000fe4000bf25270 */
[----:B------:R-:W-:Y:S02]  /*2bc0*/  USEL UR8, URZ, 0x1, UP0 ;  /* 0x000000013f087887 */ /* 0x000fe40008000000 */
[----:B------:R-:W-:-:S02]  /*2bd0*/  USEL UR20, UR20, URZ, UP0 ;  /* 0x0000003f14147287 */ /* 0x000fc40008000000 */
[----:B------:R-:W-:Y:S02]  /*2be0*/  USEL UR24, UR24, URZ, UP1 ;  /* 0x0000003f18187287 */ /* 0x000fe40008800000 */
[----:B------:R-:W-:Y:S01]  /*2bf0*/  LOP3.LUT R19, R19, UR8, RZ, 0x3c, !PT ;  /* 0x0000000813137c12 */ /* 0x000fe2000f8e3cff */
[----:B------:R-:W-:Y:S01]  /*2c00*/  UMOV UR8, 0x1 ;  /* 0x0000000100087882 */ /* 0x000fe20000000000 */
[----:B------:R-:W-:Y:S08]  /*2c10*/  @P0 BRA `(.L_x_31) ;  /* 0xfffffff400d80947 */ /* 0x000ff0000383ffff */
.L_x_23:
[----:B------:R-:W-:Y:S01]  /*2c20*/  UISETP.NE.AND UP0, UPT, UR6, URZ, UPT ;  /* 0x0000003f0600728c */ /* 0x000fe2000bf05270 */
[----:B01----:R-:W0:Y:S01]  /*2c30*/  LDC R16, c[0x0][0x28c] ;  /* 0x0000a300ff107b82 */ /* 0x003e220000000800 */
[----:B------:R-:W-:Y:S02]  /*2c40*/  IMAD.U32 R17, RZ, RZ, UR23 ;  /* 0x00000017ff117e24 */ /* 0x000fe4000f8e00ff */
[----:B------:R-:W-:-:S06]  /*2c50*/  USEL UR6, URZ, 0x1, !UP0 ;  /* 0x000000013f067887 */ /* 0x000fcc000c000000 */
[----:B------:R-:W-:-:S13]  /*2c60*/  ISETP.NE.AND P0, PT, RZ, UR6, PT ;  /* 0x00000006ff007c0c */ /* 0x000fda000bf05270 */
[----:B------:R-:W-:Y:S05]  /*2c70*/  @!P0 BRA `(.L_x_32) ;  /* 0x0000000400048947 */ /* 0x000fea0003800000 */
[----:B------:R-:W-:Y:S02]  /*2c80*/  WARPGROUP.DEPBAR.LE gsb0, 0x0 ;  /* 0x00008000000079c5 */ /* 0x000fe40000010000 */
[----:B------:R-:W-:Y:S01]  /*2c90*/  FADD R149, R24, R149 ;  /* 0x0000009518957221 */ /* 0x000fe20000000000 */
        /* <DEDUP_REMOVED lines=62> */
[----:B------:R-:W-:-:S07]  /*3080*/  FADD R22, R22, R87 ;  /* 0x0000005716167221 */ /* 0x000fce0000000000 */
.L_x_32:
[----:B0-----:R-:W-:Y:S01]  /*3090*/  ISETP.GE.AND P0, PT, R16, 0x1, PT ;  /* 0x000000011000780c */ /* 0x001fe20003f06270 */
[----:B------:R0:W-:Y:S01]  /*30a0*/  SYNCS.ARRIVE.TRANS64.A1T0 RZ, [R17+UR22], RZ ;  /* 0x000000ff11ff79a7 */ /* 0x0001e20008100016 */
[----:B------:R-:W-:-:S11]  /*30b0*/  WARPGROUP.DEPBAR.LE gsb0, 0x0 ;  /* 0x00008000000079c5 */ /* 0x000fd60000010000 */
[----:B------:R-:W-:Y:S05]  /*30c0*/  @!P0 BRA `(.L_x_33) ;  /* 0x0000000000388947 */ /* 0x000fea0003800000 */
[----:B------:R-:W-:-:S13]  /*30d0*/  ISETP.NE.AND P0, PT, R146, 0x3, PT ;  /* 0x000000039200780c */ /* 0x000fda0003f05270 */
[----:B------:R-:W-:Y:S05]  /*30e0*/  @!P0 BRA `(.L_x_34) ;  /* 0x0000000000048947 */ /* 0x000fea0003800000 */
[----:B------:R-:W-:Y:S01]  /*30f0*/  BPT.TRAP 0x1 ;  /* 0x000000040000795c */ /* 0x000fe20000300000 */
.L_x_34:
[----:B------:R-:W-:Y:S01]  /*3100*/  UIADD3 UR8, UR10, UR5, URZ ;  /* 0x000000050a087290 */ /* 0x000fe2000fffe03f */
[----:B------:R-:W-:-:S03]  /*3110*/  ISETP.GT.U32.AND P0, PT, R7, 0x1, PT ;  /* 0x000000010700780c */ /* 0x000fc60003f04070 */
[----:B------:R-:W-:-:S04]  /*3120*/  UIMAD.WIDE.U32 UR6, UR8, 0x38e38e39, URZ ;  /* 0x38e38e39080678a5 */ /* 0x000fc8000f8e003f */
[----:B------:R-:W-:-:S04]  /*3130*/  USHF.R.U32.HI UR6, URZ, 0x1, UR7 ;  /* 0x000000013f067899 */ /* 0x000fc80008011607 */
[----:B------:R-:W-:-:S04]  /*3140*/  UIMAD UR8, UR6, -0x9, UR8 ;  /* 0xfffffff7060878a4 */ /* 0x000fc8000f8e0208 */
[----:B------:R-:W-:-:S04]  /*3150*/  ULEA UR8, UR8, UR9, 0x3 ;  /* 0x0000000908087291 */ /* 0x000fc8000f8e183f */
[----:B------:R-:W-:-:S04]  /*3160*/  UIADD3 UR8, UR8, 0x48, URZ ;  /* 0x0000004808087890 */ /* 0x000fc8000fffe03f */
[----:B------:R-:W-:-:S09]  /*3170*/  UPRMT UR8, URZ, 0x654, UR8 ;  /* 0x000006543f087896 */ /* 0x000fd20008000008 */
[----:B------:R-:W-:Y:S01]  /*3180*/  SYNCS.ARRIVE.TRANS64.RED.A1T0 RZ, [UR8], RZ ;  /* 0x000000ffffff79a7 */ /* 0x000fe20008100408 */
[----:B------:R-:W-:Y:S05]  /*3190*/  @P0 BRA `(.L_x_33) ;  /* 0x0000000000040947 */ /* 0x000fea0003800000 */
[----:B------:R-:W-:Y:S01]  /*31a0*/  BPT.TRAP 0x1 ;  /* 0x000000040000795c */ /* 0x000fe20000300000 */
.L_x_33:
[----:B------:R-:W-:Y:S01]  /*31b0*/  SHF.L.U32 R16, R148, 0x1f, RZ ;  /* 0x0000001f94107819 */ /* 0x000fe200000006ff */
[----:B------:R-:W-:Y:S01]  /*31c0*/  UIADD3 UR5, UR21, UR5, URZ ;  /* 0x0000000515057290 */ /* 0x000fe2000fffe03f */
[----:B------:R-:W1:Y:S01]  /*31d0*/  LDC R32, c[0x0][0x288] ;  /* 0x0000a200ff207b82 */ /* 0x000e620000000800 */
[----:B------:R-:W-:Y:S01]  /*31e0*/  UISETP.GE.U32.AND UP1, UPT, UR21, 0x9, UPT ;  /* 0x000000091500788c */ /* 0x000fe2000bf26070 */
[----:B------:R-:W-:Y:S01]  /*31f0*/  IMAD.SHL.U32 R26, R11, 0x2, RZ ;  /* 0x000000020b1a7824 */ /* 0x000fe200078e00ff */
[----:B------:R-:W-:Y:S02]  /*3200*/  UISETP.GT.U32.AND UP0, UPT, UR5, 0x8, UPT ;  /* 0x000000080500788c */ /* 0x000fe4000bf04070 */
[----:B------:R-:W-:Y:S02]  /*3210*/  UIMAD.WIDE.U32 UR6, UR5, 0x38e38e39, URZ ;  /* 0x38e38e39050678a5 */ /* 0x000fe4000f8e003f */
[----:B------:R-:W-:Y:S01]  /*3220*/  UISETP.LT.U32.AND UP0, UPT, UR21, 0x9, UP0 ;  /* 0x000000091500788c */ /* 0x000fe20008701070 */
[----:B------:R-:W2:Y:S01]  /*3230*/  SYNCS.PHASECHK.TRANS64.TRYWAIT P0, [UR11+0x8], R16 ;  /* 0x00000810ff0075a7 */ /* 0x000ea2000800014b */
[----:B------:R-:W-:Y:S01]  /*3240*/  USHF.R.U32.HI UR6, URZ, 0x1, UR7 ;  /* 0x000000013f067899 */ /* 0x000fe20008011607 */
[----:B------:R-:W-:Y:S01]  /*3250*/  SHF.R.S32.HI R27, RZ, 0x1f, R26 ;  /* 0x0000001fff1b7819 */ /* 0x000fe2000001141a */
[----:B------:R-:W-:-:S02]  /*3260*/  USEL UR8, URZ, 0x1, !UP0 ;  /* 0x000000013f087887 */ /* 0x000fc4000c000000 */
[----:B------:R-:W-:Y:S02]  /*3270*/  UIMAD UR5, UR6, -0x9, UR5 ;  /* 0xfffffff7060578a4 */ /* 0x000fe4000f8e0205 */
[----:B------:R-:W-:-:S04]  /*3280*/  ULOP3.LUT UR4, UR4, UR8, URZ, 0x3c, !UPT ;  /* 0x0000000804047292 */ /* 0x000fc8000f8e3c3f */
[----:B------:R-:W-:Y:S01]  /*3290*/  @UP1 ULOP3.LUT UR4, UR4, 0x1, UR6, 0x78, !UPT ;  /* 0x0000000104041892 */ /* 0x000fe2000f8e7806 */
[----:B-12---:R-:W-:Y:S11]  /*32a0*/  @!P0 BRA `(.L_x_35) ;  /* 0x0000006000708947 */ /* 0x006ff60003800000 */
.L_x_198:
[----:B------:R-:W-:Y:S01]  /*32b0*/  IMAD.SHL.U32 R28, R6, 0x40, RZ ;  /* 0x00000040061c7824 */ /* 0x000fe200078e00ff */
[----:B------:R-:W-:Y:S01]  /*32c0*/  ULDC UR8, c[0x0][0x284] ;  /* 0x0000a10000087ab9 */ /* 0x000fe20000000800 */
[----:B------:R-:W-:Y:S01]  /*32d0*/  IMAD.SHL.U32 R29, R5, 0x80, RZ ;  /* 0x00000080051d7824 */ /* 0x000fe200078e00ff */
[----:B------:R-:W-:Y:S01]  /*32e0*/  SHF.R.S32.HI R34, RZ, 0x1f, R4 ;  /* 0x0000001fff227819 */ /* 0x000fe20000011404 */
[----:B------:R-:W-:Y:S01]  /*32f0*/  ULDC.64 UR6, c[0x0][0x5d0] ;  /* 0x0001740000067ab9 */ /* 0x000fe20000000a00 */
[----:B------:R-:W-:Y:S01]  /*3300*/  ISETP.GE.AND P0, PT, R28, UR8, PT ;  /* 0x000000081c007c0c */ /* 0x000fe2000bf06270 */
[----:B0-----:R-:W-:Y:S01]  /*3310*/  IMAD.WIDE.U32 R16, R4, UR6, R26 ;  /* 0x0000000604107c25 */ /* 0x001fe2000f8e001a */
[----:B------:R-:W-:Y:S02]  /*3320*/  SHF.R.S32.HI R33, RZ, 0x1f, R29 ;  /* 0x0000001fff217819 */ /* 0x000fe4000001141d */
[C---:B------:R-:W-:Y:S01]  /*3330*/  ISETP.GE.OR P0, PT, R29.reuse, R32, P0 ;  /* 0x000000201d00720c */ /* 0x040fe20000706670 */
[----:B------:R-:W-:Y:S01]  /*3340*/  IMAD R5, R34, UR6, RZ ;  /* 0x0000000622057c24 */ /* 0x000fe2000f8e02ff */
[----:B------:R-:W-:-:S03]  /*3350*/  IADD3 R16, P1, R29, R16, RZ ;  /* 0x000000101d107210 */ /* 0x000fc60007f3e0ff */
[----:B------:R-:W-:-:S05]  /*3360*/  IMAD R5, R4, UR7, R5 ;  /* 0x0000000704057c24 */ /* 0x000fca000f8e0205 */
[----:B------:R-:W-:-:S03]  /*3370*/  IADD3.X R17, R33, R17, R5, P1, !PT ;  /* 0x0000001121117210 */ /* 0x000fc60000ffe405 */
[----:B------:R-:W-:Y:S05]  /*3380*/  @P0 BRA `(.L_x_36) ;  /* 0x0000004400b80947 */ /* 0x000fea0003800000 */
[----:B------:R-:W0:Y:S01]  /*3390*/  LDC.64 R30, c[0x0][0x5c8] ;  /* 0x00017200ff1e7b82 */ /* 0x000e220000000a00 */
[----:B------:R-:W-:Y:S01]  /*33a0*/  IMAD.WIDE R24, R6, 0x40, R14 ;  /* 0x0000004006187825 */ /* 0x000fe200078e020e */
[----:B------:R-:W-:Y:S01]  /*33b0*/  ULDC.64 UR6, c[0x0][0x5c0] ;  /* 0x0001700000067ab9 */ /* 0x000fe20000000a00 */
[----:B------:R-:W-:Y:S02]  /*33c0*/  BSSY B0, `(.L_x_36) ;  /* 0x000046a000007945 */ /* 0x000fe40003800000 */
[----:B------:R-:W-:-:S04]  /*33d0*/  IMAD R6, R11, -0x2, R32 ;  /* 0xfffffffe0b067824 */ /* 0x000fc800078e0220 */
[----:B------:R-:W-:Y:S02]  /*33e0*/  IMAD.IADD R6, R6, 0x1, -R29 ;  /* 0x0000000106067824 */ /* 0x000fe400078e0a1d */
[-C--:B0-----:R-:W-:Y:S02]  /*33f0*/  IMAD R5, R25, R30.reuse, RZ ;  /* 0x0000001e19057224 */ /* 0x081fe400078e02ff */
[----:B------:R-:W-:-:S04]  /*3400*/  IMAD.WIDE.U32 R16, R24, R30, R16 ;  /* 0x0000001e18107225 */ /* 0x000fc800078e0010 */
[----:B------:R-:W-:Y:S01]  /*3410*/  IMAD R19, R24, R31, R5 ;  /* 0x0000001f18137224 */ /* 0x000fe200078e0205 */
[----:B------:R-:W-:Y:S02]  /*3420*/  LEA R5, P0, R30, R16, 0x3 ;  /* 0x000000101e057211 */ /* 0x000fe400078018ff */
[----:B------:R-:W-:Y:S01]  /*3430*/  IADD3 R18, P1, R16, UR6, RZ ;  /* 0x0000000610127c10 */ /* 0x000fe2000ff3e0ff */
[----:B------:R-:W-:Y:S01]  /*3440*/  IMAD.IADD R19, R17, 0x1, R19 ;  /* 0x0000000111137824 */ /* 0x000fe200078e0213 */
[----:B------:R-:W-:-:S04]  /*3450*/  IADD3 R16, P3, R5, UR6, RZ ;  /* 0x0000000605107c10 */ /* 0x000fc8000ff7e0ff */
[----:B------:R-:W-:Y:S01]  /*3460*/  LEA.HI.X R5, R30, R19, R31, 0x3, P0 ;  /* 0x000000131e057211 */ /* 0x000fe200000f1c1f */
[----:B------:R-:W-:Y:S01]  /*3470*/  IMAD.IADD R30, R13, 0x1, -R28 ;  /* 0x000000010d1e7824 */ /* 0x000fe200078e0a1c */
[----:B-----5:R-:W-:Y:S02]  /*3480*/  FSETP.NEU.AND P0, PT, R12, RZ, PT ;  /* 0x000000ff0c00720b */ /* 0x020fe40003f0d000 */
[----:B------:R-:W-:Y:S02]  /*3490*/  IADD3.X R19, R19, UR7, RZ, P1, !PT ;  /* 0x0000000713137c10 */ /* 0x000fe40008ffe4ff */
[----:B------:R-:W-:-:S09]  /*34a0*/  IADD3.X R17, R5, UR7, RZ, P3, !PT ;  /* 0x0000000705117c10 */ /* 0x000fd20009ffe4ff */
[----:B------:R-:W-:Y:S05]  /*34b0*/  @!P0 BRA `(.L_x_37) ;  /* 0x0000003400608947 */ /* 0x000fea0003800000 */
[----:B------:R-:W-:Y:S01]  /*34c0*/  ULDC.64 UR6, c[0x0][0x5b8] ;  /* 0x00016e0000067ab9 */ /* 0x000fe20000000a00 */
[----:B------:R-:W-:Y:S01]  /*34d0*/  ULDC.64 UR16, c[0x0][0x5a8] ;  /* 0x00016a0000107ab9 */ /* 0x000fe20000000a00 */
[----:B------:R-:W-:Y:S01]  /*34e0*/  IMAD.WIDE.U32 R26, R4, UR6, R26 ;  /* 0x00000006041a7c25 */ /* 0x000fe2000f8e001a */
[----:B------:R-:W-:Y:S01]  /*34f0*/  BSSY B1, `(.L_x_38) ;  /* 0x0000010000017945 */ /* 0x000fe20003800000 */
[----:B------:R-:W-:Y:S02]  /*3500*/  PRMT R28, RZ, 0x7610, R28 ;  /* 0x00007610ff1c7816 */ /* 0x000fe4000000001c */
[----:B------:R-:W-:Y:S01]  /*3510*/  IMAD R5, R34, UR6, RZ ;  /* 0x0000000622057c24 */ /* 0x000fe2000f8e02ff */
[----:B------:R-:W-:-:S03]  /*3520*/  IADD3 R26, P0, R29, R26, RZ ;  /* 0x0000001a1d1a7210 */ /* 0x000fc60007f1e0ff */
[----:B------:R-:W-:Y:S01]  /*3530*/  IMAD R5, R4, UR7, R5 ;  /* 0x0000000704057c24 */ /* 0x000fe2000f8e0205 */
[----:B------:R-:W-:Y:S02]  /*3540*/  ULDC.64 UR6, c[0x0][0x5b0] ;  /* 0x00016c0000067ab9 */ /* 0x000fe40000000a00 */
[----:B------:R-:W-:Y:S02]  /*3550*/  IMAD R29, R25, UR6, RZ ;  /* 0x00000006191d7c24 */ /* 0x000fe4000f8e02ff */
[----:B------:R-:W-:Y:S02]  /*3560*/  IADD3.X R27, R33, R27, R5, P0, !PT ;  /* 0x0000001b211b7210 */ /* 0x000fe400007fe405 */
[----:B------:R-:W-:Y:S01]  /*3570*/  ISETP.GE.AND P0, PT, R30, 0x1, PT ;  /* 0x000000011e00780c */ /* 0x000fe20003f06270 */
[C---:B------:R-:W-:Y:S02]  /*3580*/  IMAD R29, R24.reuse, UR7, R29 ;  /* 0x00000007181d7c24 */ /* 0x040fe4000f8e021d */
[----:B------:R-:W-:Y:S01]  /*3590*/  IMAD.WIDE.U32 R4, R24, UR6, R26 ;  /* 0x0000000618047c25 */ /* 0x000fe2000f8e001a */
[----:B------:R-:W-:-:S02]  /*35a0*/  ISETP.LT.OR P4, PT, R6, 0x1, !P0 ;  /* 0x000000010600780c */ /* 0x000fc40004781670 */
[----:B------:R-:W-:-:S04]  /*35b0*/  IADD3 R4, P1, R4, UR16, RZ ;  /* 0x0000001004047c10 */ /* 0x000fc8000ff3e0ff */
[----:B------:R-:W-:-:S07]  /*35c0*/  IADD3.X R5, R5, UR17, R29, P1, !PT ;  /* 0x0000001105057c10 */ /* 0x000fce0008ffe41d */
[----:B------:R-:W-:Y:S05]  /*35d0*/  @P4 BRA `(.L_x_39) ;  /* 0x0000000000044947 */ /* 0x000fea0003800000 */
[----:B------:R0:W5:Y:S02]  /*35e0*/  LDG.E.U8 R28, desc[UR14][R4.64] ;  /* 0x0000000e041c7981 */ /* 0x000164000c1e1100 */
.L_x_39:
[----:B------:R-:W-:Y:S05]  /*35f0*/  BSYNC B1 ;  /* 0x0000000000017941 */ /* 0x000fea0003800000 */
.L_x_38:
[----:B-----5:R-:W-:Y:S01]  /*3600*/  LOP3.LUT R28, R28, 0xff, RZ, 0xc0, !PT ;  /* 0x000000ff1c1c7812 */ /* 0x020fe200078ec0ff */
[----:B------:R-:W-:Y:S01]  /*3610*/  BSSY B1, `(.L_x_40) ;  /* 0x000000b000017945 */ /* 0x000fe20003800000 */
[----:B------:R-:W-:Y:S02]  /*3620*/  ISETP.LT.OR P3, PT, R6, 0x2, !P0 ;  /* 0x000000020600780c */ /* 0x000fe40004761670 */
[----:B------:R-:W-:-:S05]  /*3630*/  F2FP.F16.E4M3.UNPACK_B R28, R28 ;  /* 0x0000001cff1c723e */ /* 0x000fca00020006ff */
[----:B------:R-:W-:-:S05]  /*3640*/  HADD2.F32 R29, -RZ, R28.H0_H0 ;  /* 0x2000001cff1d7230 */ /* 0x000fca0000004100 */
[----:B------:R-:W-:-:S04]  /*3650*/  FMUL R28, R29, R12 ;  /* 0x0000000c1d1c7220 */ /* 0x000fc80000400000 */
[----:B------:R-:W-:-:S05]  /*3660*/  FFMA R28, R149, R10, R28 ;  /* 0x0000000a951c7223 */ /* 0x000fca000000001c */
[----:B------:R-:W-:Y:S02]  /*3670*/  F2FP.SATFINITE.E4M3.F32.PACK_AB_MERGE_C R29, RZ, R28, RZ ;  /* 0x0000001cff1d723e */ /* 0x000fe400048070ff */
[----:B------:R-:W-:-:S03]  /*3680*/  PRMT R28, RZ, 0x7610, R28 ;  /* 0x00007610ff1c7816 */ /* 0x000fc6000000001c */
[----:B------:R1:W-:Y:S01]  /*3690*/  @!P4 STG.E.U8 desc[UR14][R18.64], R29 ;  /* 0x0000001d1200c986 */ /* 0x0003e2000c10110e */
[----:B------:R-:W-:Y:S05]  /*36a0*/  @P3 BRA `(.L_x_41) ;  /* 0x0000000000043947 */ /* 0x000fea0003800000 */
[----:B------:R2:W5:Y:S02]  /*36b0*/  LDG.E.U8 R28, desc[UR14][R4.64+0x1] ;  /* 0x0000010e041c7981 */ /* 0x000564000c1e1100 */
.L_x_41:
[----:B------:R-:W-:Y:S05]  /*36c0*/  BSYNC B1 ;  /* 0x0000000000017941 */ /* 0x000fea0003800000 */
.L_x_40:
[----:B-----5:R-:W-:Y:S01]  /*36d0*/  LOP3.LUT R28, R28, 0xff, RZ, 0xc0, !PT ;  /* 0x000000ff1c1c7812 */ /* 0x020fe200078ec0ff */
[----:B------:R-:W-:Y:S01]  /*36e0*/  BSSY B1, `(.L_x_42) ;  /* 0x0000013000017945 */ /* 0x000fe20003800000 */
[----:B------:R-:W-:Y:S02]  /*36f0*/  IADD3 R31, P1, R24, 0x8, RZ ;  /* 0x00000008181f7810 */ /* 0x000fe40007f3e0ff */
[----:B------:R-:W-:-:S03]  /*3700*/  F2FP.F16.E4M3.UNPACK_B R28, R28 ;  /* 0x0000001cff1c723e */ /* 0x000fc600020006ff */
[----:B------:R-:W-:Y:S01]  /*3710*/  IMAD.X R24, RZ, RZ, R25, P1 ;  /* 0x000000ffff187224 */ /* 0x000fe200008e0619 */
[----:B------:R-:W-:Y:S01]  /*3720*/  ISETP.GE.AND P1, PT, R30, 0x9, PT ;  /* 0x000000091e00780c */ /* 0x000fe20003f26270 */
[----:B-1----:R-:W-:Y:S02]  /*3730*/  HADD2.F32 R29, -RZ, R28.H0_H0 ;  /* 0x2000001cff1d7230 */ /* 0x002fe40000004100 */
[----:B------:R-:W-:Y:S01]  /*3740*/  IMAD R24, R24, UR6, RZ ;  /* 0x0000000618187c24 */ /* 0x000fe2000f8e02ff */
[----:B------:R-:W-:Y:S01]  /*3750*/  ISETP.LT.OR P5, PT, R6, 0x1, !P1 ;  /* 0x000000010600780c */ /* 0x000fe20004fa1670 */
[----:B------:R-:W-:-:S04]  /*3760*/  IMAD.WIDE.U32 R26, R31, UR6, R26 ;  /* 0x000000061f1a7c25 */ /* 0x000fc8000f8e001a */
[----:B------:R-:W-:Y:S01]  /*3770*/  FMUL R29, R29, R12 ;  /* 0x0000000c1d1d7220 */ /* 0x000fe20000400000 */
[----:B------:R-:W-:-:S03]  /*3780*/  IMAD R31, R31, UR7, R24 ;  /* 0x000000071f1f7c24 */ /* 0x000fc6000f8e0218 */
[----:B------:R-:W-:Y:S01]  /*3790*/  FFMA R29, R144, R10, R29 ;  /* 0x0000000a901d7223 */ /* 0x000fe2000000001d */
[----:B------:R-:W-:Y:S02]  /*37a0*/  IADD3 R24, P4, R26, UR16, RZ ;  /* 0x000000101a187c10 */ /* 0x000fe4000ff9e0ff */
[----:B------:R-:W-:Y:S02]  /*37b0*/  PRMT R26, RZ, 0x7610, R26 ;  /* 0x00007610ff1a7816 */ /* 0x000fe4000000001a */
[----:B------:R-:W-:Y:S02]  /*37c0*/  F2FP.SATFINITE.E4M3.F32.PACK_AB_MERGE_C R29, RZ, R29, RZ ;  /* 0x0000001dff1d723e */ /* 0x000fe400048070ff */
[----:B------:R-:W-:-:S03]  /*37d0*/  IADD3.X R25, R27, UR17, R31, P4, !PT ;  /* 0x000000111b197c10 */ /* 0x000fc6000a7fe41f */
[----:B------:R1:W-:Y:S01]  /*37e0*/  @!P3 STG.E.U8 desc[UR14][R18.64+0x1], R29 ;  /* 0x0000011d1200b986 */ /* 0x0003e2000c10110e */
[----:B------:R-:W-:Y:S05]  /*37f0*/  @P5 BRA `(.L_x_43) ;  /* 0x0000000000045947 */ /* 0x000fea0003800000 */
[----:B------:R3:W5:Y:S02]  /*3800*/  LDG.E.U8 R26, desc[UR14][R24.64] ;  /* 0x0000000e181a7981 */ /* 0x000764000c1e1100 */
.L_x_43:
[----:B------:R-:W-:Y:S05]  /*3810*/  BSYNC B1 ;  /* 0x0000000000017941 */ /* 0x000fea0003800000 */
.L_x_42:
        /* <DEDUP_REMOVED lines=12> */
.L_x_45:
[----:B------:R-:W-:Y:S05]  /*38e0*/  BSYNC B1 ;  /* 0x0000000000017941 */ /* 0x000fea0003800000 */
.L_x_44:
[----:B-----5:R-:W-:Y:S01]  /*38f0*/  LOP3.LUT R26, R26, 0xff, RZ, 0xc0, !PT ;  /* 0x000000ff1a1a7812 */ /* 0x020fe200078ec0ff */
[----:B------:R-:W-:Y:S01]  /*3900*/  BSSY B1, `(.L_x_46) ;  /* 0x000000b000017945 */ /* 0x000fe20003800000 */
[----:B------:R-:W-:Y:S02]  /*3910*/  ISETP.LT.OR P4, PT, R6, 0x9, !P0 ;  /* 0x000000090600780c */ /* 0x000fe40004781670 */
[----:B------:R-:W-:-:S05]  /*3920*/  F2FP.F16.E4M3.UNPACK_B R26, R26 ;  /* 0x0000001aff1a723e */ /* 0x000fca00020006ff */
[----:B----4-:R-:W-:Y:S01]  /*3930*/  HADD2.F32 R27, -RZ, R26.H0_H0 ;  /* 0x2000001aff1b7230 */ /* 0x010fe20000004100 */
[----:B------:R-:W-:-:S04]  /*3940*/  PRMT R26, RZ, 0x7610, R26 ;  /* 0x00007610ff1a7816 */ /* 0x000fc8000000001a */
[----:B------:R-:W-:-:S04]  /*3950*/  FMUL R27, R27, R12 ;  /* 0x0000000c1b1b7220 */ /* 0x000fc80000400000 */
[----:B------:R-:W-:-:S05]  /*3960*/  FFMA R27, R142, R10, R27 ;  /* 0x0000000a8e1b7223 */ /* 0x000fca000000001b */
[----:B------:R-:W-:-:S05]  /*3970*/  F2FP.SATFINITE.E4M3.F32.PACK_AB_MERGE_C R27, RZ, R27, RZ ;  /* 0x0000001bff1b723e */ /* 0x000fca00048070ff */
[----:B------:R4:W-:Y:S01]  /*3980*/  @!P3 STG.E.U8 desc[UR14][R16.64+0x1], R27 ;  /* 0x0000011b1000b986 */ /* 0x0009e2000c10110e */
[----:B------:R-:W-:Y:S05]  /*3990*/  @P4 BRA `(.L_x_47) ;  /* 0x0000000000044947 */ /* 0x000fea0003800000 */
[----:B------:R0:W5:Y:S02]  /*39a0*/  LDG.E.U8 R26, desc[UR14][R4.64+0x8] ;  /* 0x0000080e041a7981 */ /* 0x000164000c1e1100 */
.L_x_47:
[----:B------:R-:W-:Y:S05]  /*39b0*/  BSYNC B1 ;  /* 0x0000000000017941 */ /* 0x000fea0003800000 */
.L_x_46:
[----:B-----5:R-:W-:Y:S01]  /*39c0*/  LOP3.LUT R26, R26, 0xff, RZ, 0xc0, !PT ;  /* 0x000000ff1a1a7812 */ /* 0x020fe200078ec0ff */
[----:B------:R-:W-:Y:S01]  /*39d0*/  BSSY B1, `(.L_x_48) ;  /* 0x000000b000017945 */ /* 0x000fe20003800000 */
[----:B------:R-:W-:Y:S02]  /*39e0*/  ISETP.LT.OR P3, PT, R6, 0xa, !P0 ;  /* 0x0000000a0600780c */ /* 0x000fe40004761670 */
[----:B------:R-:W-:-:S05]  /*39f0*/  F2FP.F16.E4M3.UNPACK_B R26, R26 ;  /* 0x0000001aff1a723e */ /* 0x000fca00020006ff */
[----:B----4-:R-:W-:-:S05]  /*3a00*/  HADD2.F32 R27, -RZ, R26.H0_H0 ;  /* 0x2000001aff1b7230 */ /* 0x010fca0000004100 */
[----:B------:R-:W-:-:S04]  /*3a10*/  FMUL R26, R27, R12 ;  /* 0x0000000c1b1a7220 */ /* 0x000fc80000400000 */
[----:B------:R-:W-:-:S05]  /*3a20*/  FFMA R26, R145, R10, R26 ;  /* 0x0000000a911a7223 */ /* 0x000fca000000001a */
[----:B------:R-:W-:Y:S02]  /*3a30*/  F2FP.SATFINITE.E4M3.F32.PACK_AB_MERGE_C R27, RZ, R26, RZ ;  /* 0x0000001aff1b723e */ /* 0x000fe400048070ff */
[----:B------:R-:W-:-:S03]  /*3a40*/  PRMT R26, RZ, 0x7610, R26 ;  /* 0x00007610ff1a7816 */ /* 0x000fc6000000001a */
[----:B------:R4:W-:Y:S01]  /*3a50*/  @!P4 STG.E.U8 desc[UR14][R18.64+0x8], R27 ;  /* 0x0000081b1200c986 */ /* 0x0009e2000c10110e */
[----:B------:R-:W-:Y:S05]  /*3a60*/  @P3 BRA `(.L_x_49) ;  /* 0x0000000000043947 */ /* 0x000fea0003800000 */
[----:B------:R0:W5:Y:S02]  /*3a70*/  LDG.E.U8 R26, desc[UR14][R4.64+0x9] ;  /* 0x0000090e041a7981 */ /* 0x000164000c1e1100 */
.L_x_49:
[----:B------:R-:W-:Y:S05]  /*3a80*/  BSYNC B1 ;  /* 0x0000000000017941 */ /* 0x000fea0003800000 */
.L_x_48:
        /* <DEDUP_REMOVED lines=12> */
.L_x_51:
[----:B------:R-:W-:Y:S05]  /*3b50*/  BSYNC B1 ;  /* 0x0000000000017941 */ /* 0x000fea0003800000 */
.L_x_50:
        /* <DEDUP_REMOVED lines=12> */
.L_x_53:
[----:B------:R-:W-:Y:S05]  /*3c20*/  BSYNC B1 ;  /* 0x0000000000017941 */ /* 0x000fea0003800000 */
.L_x_52:
        /* <DEDUP_REMOVED lines=12> */
.L_x_55:
[----:B------:R-:W-:Y:S05]  /*3cf0*/  BSYNC B1 ;  /* 0x0000000000017941 */ /* 0x000fea0003800000 */
.L_x_54:
        /* <DEDUP_REMOVED lines=12> */
.L_x_57:
[----:B------:R-:W-:Y:S05]  /*3dc0*/  BSYNC B1 ;  /* 0x0000000000017941 */ /* 0x000fea0003800000 */
.L_x_56:
        /* <DEDUP_REMOVED lines=12> */
.L_x_59:
[----:B------:R-:W-:Y:S05]  /*3e90*/  BSYNC B1 ;  /* 0x0000000000017941 */ /* 0x000fea0003800000 */
.L_x_58:
        /* <DEDUP_REMOVED lines=12> */
.L_x_61:
[----:B------:R-:W-:Y:S05]  /*3f60*/  BSYNC B1 ;  /* 0x0000000000017941 */ /* 0x000fea0003800000 */
.L_x_60:
        /* <DEDUP_REMOVED lines=12> */
.L_x_63:
[----:B------:R-:W-:Y:S05]  /*4030*/  BSYNC B1 ;  /* 0x0000000000017941 */ /* 0x000fea0003800000 */
.L_x_62:
        /* <DEDUP_REMOVED lines=12> */
.L_x_65:
[----:B------:R-:W-:Y:S05]  /*4100*/  BSYNC B1 ;  /* 0x0000000000017941 */ /* 0x000fea0003800000 */
.L_x_64:
        /* <DEDUP_REMOVED lines=12> */
.L_x_67:
[----:B------:R-:W-:Y:S05]  /*41d0*/  BSYNC B1 ;  /* 0x0000000000017941 */ /* 0x000fea0003800000 */
.L_x_66:
        /* <DEDUP_REMOVED lines=12> */
.L_x_69:
[----:B------:R-:W-:Y:S05]  /*42a0*/  BSYNC B1 ;  /* 0x0000000000017941 */ /* 0x000fea0003800000 */
.L_x_68:
        /* <DEDUP_REMOVED lines=12> */
.L_x_71:
[----:B------:R-:W-:Y:S05]  /*4370*/  BSYNC B1 ;  /* 0x0000000000017941 */ /* 0x000fea0003800000 */
.L_x_70:
        /* <DEDUP_REMOVED lines=12> */
.L_x_73:
[----:B------:R-:W-:Y:S05]  /*4440*/  BSYNC B1 ;  /* 0x0000000000017941 */ /* 0x000fea0003800000 */
.L_x_72:
        /* <DEDUP_REMOVED lines=12> */
.L_x_75:
[----:B------:R-:W-:Y:S05]  /*4510*/  BSYNC B1 ;  /* 0x0000000000017941 */ /* 0x000fea0003800000 */
.L_x_74:
        /* <DEDUP_REMOVED lines=12> */
.L_x_77:
[----:B------:R-:W-:Y:S05]  /*45e0*/  BSYNC B1 ;  /* 0x0000000000017941 */ /* 0x000fea0003800000 */
.L_x_76:
        /* <DEDUP_REMOVED lines=12> */
.L_x_79:
[----:B------:R-:W-:Y:S05]  /*46b0*/  BSYNC B1 ;  /* 0x0000000000017941 */ /* 0x000fea0003800000 */
.L_x_78:
        /* <DEDUP_REMOVED lines=12> */
.L_x_81:
[----:B------:R-:W-:Y:S05]  /*4780*/  BSYNC B1 ;  /* 0x0000000000017941 */ /* 0x000fea0003800000 */
.L_x_80:
        /* <DEDUP_REMOVED lines=12> */
.L_x_83:
[----:B------:R-:W-:Y:S05]  /*4850*/  BSYNC B1 ;  /* 0x0000000000017941 */ /* 0x000fea0003800000 */
.L_x_82:
        /* <DEDUP_REMOVED lines=12> */
.L_x_85:
[----:B------:R-:W-:Y:S05]  /*4920*/  BSYNC B1 ;  /* 0x0000000000017941 */ /* 0x000fea0003800000 */
.L_x_84:
        /* <DEDUP_REMOVED lines=12> */
.L_x_87:
[----:B------:R-:W-:Y:S05]  /*49f0*/  BSYNC B1 ;  /* 0x0000000000017941 */ /* 0x000fea0003800000 */
.L_x_86:
        /* <DEDUP_REMOVED lines=12> */
.L_x_89:
[----:B------:R-:W-:Y:S05]  /*4ac0*/  BSYNC B1 ;  /* 0x0000000000017941 */ /* 0x000fea0003800000 */
.L_x_88:
        /* <DEDUP_REMOVED lines=12> */
.L_x_91:
[----:B------:R-:W-:Y:S05]  /*4b90*/  BSYNC B1 ;  /* 0x0000000000017941 */ /* 0x000fea0003800000 */
.L_x_90:
        /* <DEDUP_REMOVED lines=12> */
.L_x_93:
[----:B------:R-:W-:Y:S05]  /*4c60*/  BSYNC B1 ;  /* 0x0000000000017941 */ /* 0x000fea0003800000 */
.L_x_92:
        /* <DEDUP_REMOVED lines=12> */
.L_x_95:
[----:B------:R-:W-:Y:S05]  /*4d30*/  BSYNC B1 ;  /* 0x0000000000017941 */ /* 0x000fea0003800000 */
.L_x_94:
        /* <DEDUP_REMOVED lines=12> */
.L_x_97:
[----:B------:R-:W-:Y:S05]  /*4e00*/  BSYNC B1 ;  /* 0x0000000000017941 */ /* 0x000fea0003800000 */
.L_x_96:
        /* <DEDUP_REMOVED lines=12> */
.L_x_99:
[----:B------:R-:W-:Y:S05]  /*4ed0*/  BSYNC B1 ;  /* 0x0000000000017941 */ /* 0x000fea0003800000 */
.L_x_98:
        /* <DEDUP_REMOVED lines=12> */
.L_x_101:
[----:B------:R-:W-:Y:S05]  /*4fa0*/  BSYNC B1 ;  /* 0x0000000000017941 */ /* 0x000fea0003800000 */
.L_x_100:
        /* <DEDUP_REMOVED lines=12> */
.L_x_103:
[----:B------:R-:W-:Y:S05]  /*5070*/  BSYNC B1 ;  /* 0x0000000000017941 */ /* 0x000fea0003800000 */
.L_x_102:
        /* <DEDUP_REMOVED lines=12> */
.L_x_105:
[----:B------:R-:W-:Y:S05]  /*5140*/  BSYNC B1 ;  /* 0x0000000000017941 */ /* 0x000fea0003800000 */
.L_x_104:
        /* <DEDUP_REMOVED lines=12> */
.L_x_107:
[----:B------:R-:W-:Y:S05]  /*5210*/  BSYNC B1 ;  /* 0x0000000000017941 */ /* 0x000fea0003800000 */
.L_x_106:
        /* <DEDUP_REMOVED lines=12> */
.L_x_109:
[----:B------:R-:W-:Y:S05]  /*52e0*/  BSYNC B1 ;  /* 0x0000000000017941 */ /* 0x000fea0003800000 */
.L_x_108:
        /* <DEDUP_REMOVED lines=12> */
.L_x_111:
[----:B------:R-:W-:Y:S05]  /*53b0*/  BSYNC B1 ;  /* 0x0000000000017941 */ /* 0x000fea0003800000 */
.L_x_110:
        /* <DEDUP_REMOVED lines=12> */
.L_x_113:
[----:B------:R-:W-:Y:S05]  /*5480*/  BSYNC B1 ;  /* 0x0000000000017941 */ /* 0x000fea0003800000 */
.L_x_112:
        /* <DEDUP_REMOVED lines=12> */
.L_x_115:
[----:B------:R-:W-:Y:S05]  /*5550*/  BSYNC B1 ;  /* 0x0000000000017941 */ /* 0x000fea0003800000 */
.L_x_114:
        /* <DEDUP_REMOVED lines=12> */
.L_x_117:
[----:B------:R-:W-:Y:S05]  /*5620*/  BSYNC B1 ;  /* 0x0000000000017941 */ /* 0x000fea0003800000 */
.L_x_116:
        /* <DEDUP_REMOVED lines=12> */
.L_x_119:
[----:B------:R-:W-:Y:S05]  /*56f0*/  BSYNC B1 ;  /* 0x0000000000017941 */ /* 0x000fea0003800000 */
.L_x_118:
        /* <DEDUP_REMOVED lines=12> */
.L_x_121:
[----:B------:R-:W-:Y:S05]  /*57c0*/  BSYNC B1 ;  /* 0x0000000000017941 */ /* 0x000fea0003800000 */
.L_x_120:
        /* <DEDUP_REMOVED lines=12> */
.L_x_123:
[----:B------:R-:W-:Y:S05]  /*5890*/  BSYNC B1 ;  /* 0x0000000000017941 */ /* 0x000fea0003800000 */
.L_x_122:
        /* <DEDUP_REMOVED lines=12> */
.L_x_125:
[----:B------:R-:W-:Y:S05]  /*5960*/  BSYNC B1 ;  /* 0x0000000000017941 */ /* 0x000fea0003800000 */
.L_x_124:
        /* <DEDUP_REMOVED lines=12> */
.L_x_127:
[----:B------:R-:W-:Y:S05]  /*5a30*/  BSYNC B1 ;  /* 0x0000000000017941 */ /* 0x000fea0003800000 */
.L_x_126:
        /* <DEDUP_REMOVED lines=12> */
.L_x_129:
[----:B------:R-:W-:Y:S05]  /*5b00*/  BSYNC B1 ;  /* 0x0000000000017941 */ /* 0x000fea0003800000 */
.L_x_128:
        /* <DEDUP_REMOVED lines=12> */
.L_x_131:
[----:B------:R-:W-:Y:S05]  /*5bd0*/  BSYNC B1 ;  /* 0x0000000000017941 */ /* 0x000fea0003800000 */
.L_x_130:
        /* <DEDUP_REMOVED lines=12> */
.L_x_133:
[----:B------:R-:W-:Y:S05]  /*5ca0*/  BSYNC B1 ;  /* 0x0000000000017941 */ /* 0x000fea0003800000 */
.L_x_132:
        /* <DEDUP_REMOVED lines=12> */
.L_x_135:
[----:B------:R-:W-:Y:S05]  /*5d70*/  BSYNC B1 ;  /* 0x0000000000017941 */ /* 0x000fea0003800000 */
.L_x_134:
        /* <DEDUP_REMOVED lines=12> */
.L_x_137:
[----:B------:R-:W-:Y:S05]  /*5e40*/  BSYNC B1 ;  /* 0x0000000000017941 */ /* 0x000fea0003800000 */
.L_x_136:
        /* <DEDUP_REMOVED lines=12> */
.L_x_139:
[----:B------:R-:W-:Y:S05]  /*5f10*/  BSYNC B1 ;  /* 0x0000000000017941 */ /* 0x000fea0003800000 */
.L_x_138:
        /* <DEDUP_REMOVED lines=12> */
.L_x_141:
[----:B------:R-:W-:Y:S05]  /*5fe0*/  BSYNC B1 ;  /* 0x0000000000017941 */ /* 0x000fea0003800000 */
.L_x_140:
        /* <DEDUP_REMOVED lines=12> */
.L_x_143:
[----:B------:R-:W-:Y:S05]  /*60b0*/  BSYNC B1 ;  /* 0x0000000000017941 */ /* 0x000fea0003800000 */
.L_x_142:
        /* <DEDUP_REMOVED lines=12> */
.L_x_145:
[----:B------:R-:W-:Y:S05]  /*6180*/  BSYNC B1 ;  /* 0x0000000000017941 */ /* 0x000fea0003800000 */
.L_x_144:
        /* <DEDUP_REMOVED lines=12> */
.L_x_147:
[----:B------:R-:W-:Y:S05]  /*6250*/  BSYNC B1 ;  /* 0x0000000000017941 */ /* 0x000fea0003800000 */
.L_x_146:
        /* <DEDUP_REMOVED lines=12> */
.L_x_149:
[----:B------:R-:W-:Y:S05]  /*6320*/  BSYNC B1 ;  /* 0x0000000000017941 */ /* 0x000fea0003800000 */
.L_x_148:
        /* <DEDUP_REMOVED lines=12> */
.L_x_151:
[----:B------:R-:W-:Y:S05]  /*63f0*/  BSYNC B1 ;  /* 0x0000000000017941 */ /* 0x000fea0003800000 */
.L_x_150:
        /* <DEDUP_REMOVED lines=12> */
.L_x_153:
[----:B------:R-:W-:Y:S05]  /*64c0*/  BSYNC B1 ;  /* 0x0000000000017941 */ /* 0x000fea0003800000 */
.L_x_152:
        /* <DEDUP_REMOVED lines=12> */
.L_x_155:
[----:B------:R-:W-:Y:S05]  /*6590*/  BSYNC B1 ;  /* 0x0000000000017941 */ /* 0x000fea0003800000 */
.L_x_154:
        /* <DEDUP_REMOVED lines=12> */
.L_x_157:
[----:B------:R-:W-:Y:S05]  /*6660*/  BSYNC B1 ;  /* 0x0000000000017941 */ /* 0x000fea0003800000 */
.L_x_156:
        /* <DEDUP_REMOVED lines=12> */
.L_x_159:
[----:B------:R-:W-:Y:S05]  /*6730*/  BSYNC B1 ;  /* 0x0000000000017941 */ /* 0x000fea0003800000 */
.L_x_158:
[----:B-----5:R-:W-:Y:S01]  /*6740*/  LOP3.LUT R26, R26, 0xff, RZ, 0xc0, !PT ;  /* 0x000000ff1a1a7812 */ /* 0x020fe200078ec0ff */
[----:B------:R-:W-:Y:S01]  /*6750*/  BSSY B1, `(.L_x_160) ;  /* 0x000000b000017945 */ /* 0x000fe20003800000 */
[----:B------:R-:W-:Y:S02]  /*6760*/  ISETP.LT.OR P0, PT, R6, 0x7a, !P0 ;  /* 0x0000007a0600780c */ /* 0x000fe40004701670 */
[----:B------:R-:W-:-:S05]  /*6770*/  F2FP.F16.E4M3.UNPACK_B R26, R26 ;  /* 0x0000001aff1a723e */ /* 0x000fca00020006ff */
[----:B----4-:R-:W-:-:S05]  /*6780*/  HADD2.F32 R27, -RZ, R26.H0_H0 ;  /* 0x2000001aff1b7230 */ /* 0x010fca0000004100 */
[----:B------:R-:W-:-:S04]  /*6790*/  FMUL R26, R27, R12 ;  /* 0x0000000c1b1a7220 */ /* 0x000fc80000400000 */
[----:B------:R-:W-:Y:S01]  /*67a0*/  FFMA R26, R21, R10, R26 ;  /* 0x0000000a151a7223 */ /* 0x000fe2000000001a */
[----:B------:R-:W-:-:S04]  /*67b0*/  PRMT R21, RZ, 0x7610, R21 ;  /* 0x00007610ff157816 */ /* 0x000fc80000000015 */
[----:B------:R-:W-:-:S05]  /*67c0*/  F2FP.SATFINITE.E4M3.F32.PACK_AB_MERGE_C R27, RZ, R26, RZ ;  /* 0x0000001aff1b723e */ /* 0x000fca00048070ff */
[----:B------:R4:W-:Y:S01]  /*67d0*/  @!P4 STG.E.U8 desc[UR14][R18.64+0x78], R27 ;  /* 0x0000781b1200c986 */ /* 0x0009e2000c10110e */
[----:B------:R-:W-:Y:S05]  /*67e0*/  @P0 BRA `(.L_x_161) ;  /* 0x0000000000040947 */ /* 0x000fea0003800000 */
[----:B------:R0:W5:Y:S02]  /*67f0*/  LDG.E.U8 R21, desc[UR14][R4.64+0x79] ;  /* 0x0000790e04157981 */ /* 0x000164000c1e1100 */
.L_x_161:
[----:B------:R-:W-:Y:S05]  /*6800*/  BSYNC B1 ;  /* 0x0000000000017941 */ /* 0x000fea0003800000 */
.L_x_160:
[----:B-----5:R-:W-:Y:S01]  /*6810*/  LOP3.LUT R21, R21, 0xff, RZ, 0xc0, !PT ;  /* 0x000000ff15157812 */ /* 0x020fe200078ec0ff */
[----:B------:R-:W-:Y:S01]  /*6820*/  BSSY B1, `(.L_x_162) ;  /* 0x000000b000017945 */ /* 0x000fe20003800000 */
[----:B------:R-:W-:Y:S02]  /*6830*/  ISETP.LT.OR P3, PT, R6, 0x79, !P1 ;  /* 0x000000790600780c */ /* 0x000fe40004f61670 */
[----:B------:R-:W-:Y:S02]  /*6840*/  F2FP.F16.E4M3.UNPACK_B R21, R21 ;  /* 0x00000015ff15723e */ /* 0x000fe400020006ff */
[----:B0-2---:R-:W-:-:S03]  /*6850*/  PRMT R4, RZ, 0x7610, R4 ;  /* 0x00007610ff047816 */ /* 0x005fc60000000004 */
[----:B------:R-:W-:-:S05]  /*6860*/  HADD2.F32 R21, -RZ, R21.H0_H0 ;  /* 0x20000015ff157230 */ /* 0x000fca0000004100 */
[----:B------:R-:W-:-:S04]  /*6870*/  FMUL R21, R21, R12 ;  /* 0x0000000c15157220 */ /* 0x000fc80000400000 */
[----:B------:R-:W-:-:S05]  /*6880*/  FFMA R21, R20, R10, R21 ;  /* 0x0000000a14157223 */ /* 0x000fca0000000015 */
[----:B------:R-:W-:-:S05]  /*6890*/  F2FP.SATFINITE.E4M3.F32.PACK_AB_MERGE_C R21, RZ, R21, RZ ;  /* 0x00000015ff15723e */ /* 0x000fca00048070ff */
[----:B------:R0:W-:Y:S01]  /*68a0*/  @!P0 STG.E.U8 desc[UR14][R18.64+0x79], R21 ;  /* 0x0000791512008986 */ /* 0x0001e2000c10110e */
[----:B------:R-:W-:Y:S05]  /*68b0*/  @P3 BRA `(.L_x_163) ;  /* 0x0000000000043947 */ /* 0x000fea0003800000 */
[----:B------:R2:W5:Y:S02]  /*68c0*/  LDG.E.U8 R4, desc[UR14][R24.64+0x78] ;  /* 0x0000780e18047981 */ /* 0x000564000c1e1100 */
.L_x_163:
[----:B------:R-:W-:Y:S05]  /*68d0*/  BSYNC B1 ;  /* 0x0000000000017941 */ /* 0x000fea0003800000 */
.L_x_162:
        /* <DEDUP_REMOVED lines=12> */
.L_x_165:
[----:B------:R-:W-:Y:S05]  /*69a0*/  BSYNC B1 ;  /* 0x0000000000017941 */ /* 0x000fea0003800000 */
.L_x_164:
[----:B------:R-:W-:Y:S05]  /*69b0*/  @P1 BRA `(.L_x_166) ;  /* 0x0000001000281947 */ /* 0x000fea0003800000 */
[----:B-----5:R-:W-:-:S04]  /*69c0*/  LOP3.LUT R4, R4, 0xff, RZ, 0xc0, !PT ;  /* 0x000000ff04047812 */ /* 0x020fc800078ec0ff */
[----:B------:R-:W-:-:S05]  /*69d0*/  F2FP.F16.E4M3.UNPACK_B R4, R4 ;  /* 0x00000004ff04723e */ /* 0x000fca00020006ff */
[----:B0-----:R-:W-:-:S05]  /*69e0*/  HADD2.F32 R5, -RZ, R4.H0_H0 ;  /* 0x20000004ff057230 */ /* 0x001fca0000004100 */
[----:B------:R-:W-:-:S04]  /*69f0*/  FMUL R5, R5, R12 ;  /* 0x0000000c05057220 */ /* 0x000fc80000400000 */
[----:B------:R-:W-:-:S05]  /*6a00*/  FFMA R5, R22, R10, R5 ;  /* 0x0000000a16057223 */ /* 0x000fca0000000005 */
[----:B------:R-:W-:-:S05]  /*6a10*/  F2FP.SATFINITE.E4M3.F32.PACK_AB_MERGE_C R5, RZ, R5, RZ ;  /* 0x00000005ff05723e */ /* 0x000fca00048070ff */
[----:B------:R0:W-:Y:S01]  /*6a20*/  STG.E.U8 desc[UR14][R16.64+0x79], R5 ;  /* 0x0000790510007986 */ /* 0x0001e2000c10110e */
[----:B------:R-:W-:Y:S05]  /*6a30*/  BRA `(.L_x_166) ;  /* 0x0000001000087947 */ /* 0x000fea0003800000 */
.L_x_37:
[----:B------:R-:W-:Y:S01]  /*6a40*/  ISETP.GE.AND P1, PT, R30, 0x1, PT ;  /* 0x000000011e00780c */ /* 0x000fe20003f26270 */
[-C--:B------:R-:W-:Y:S01]  /*6a50*/  FMUL R149, R149, R10.reuse ;  /* 0x0000000a95957220 */ /* 0x080fe20000400000 */
[-C--:B------:R-:W-:Y:S01]  /*6a60*/  FMUL R144, R144, R10.reuse ;  /* 0x0000000a90907220 */ /* 0x080fe20000400000 */
[----:B------:R-:W-:Y:S01]  /*6a70*/  ISETP.GE.AND P0, PT, R30, 0x9, PT ;  /* 0x000000091e00780c */ /* 0x000fe20003f06270 */
[-C--:B------:R-:W-:Y:S01]  /*6a80*/  FMUL R147, R147, R10.reuse ;  /* 0x0000000a93937220 */ /* 0x080fe20000400000 */
[----:B------:R-:W-:Y:S01]  /*6a90*/  ISETP.LT.OR P4, PT, R6, 0x1, !P1 ;  /* 0x000000010600780c */ /* 0x000fe20004f81670 */
[-C--:B------:R-:W-:Y:S01]  /*6aa0*/  FMUL R142, R142, R10.reuse ;  /* 0x0000000a8e8e7220 */ /* 0x080fe20000400000 */
[----:B------:R-:W-:Y:S01]  /*6ab0*/  ISETP.LT.OR P5, PT, R6, 0x2, !P1 ;  /* 0x000000020600780c */ /* 0x000fe20004fa1670 */
[-C--:B------:R-:W-:Y:S01]  /*6ac0*/  FMUL R145, R145, R10.reuse ;  /* 0x0000000a91917220 */ /* 0x080fe20000400000 */
[----:B------:R-:W-:Y:S01]  /*6ad0*/  F2FP.SATFINITE.E4M3.F32.PACK_AB_MERGE_C R149, RZ, R149, RZ ;  /* 0x00000095ff95723e */ /* 0x000fe200048070ff */
[----:B------:R-:W-:Y:S01]  /*6ae0*/  FMUL R140, R140, R10 ;  /* 0x0000000a8c8c7220 */ /* 0x000fe20000400000 */
[----:B------:R-:W-:Y:S01]  /*6af0*/  F2FP.SATFINITE.E4M3.F32.PACK_AB_MERGE_C R5, RZ, R144, RZ ;  /* 0x00000090ff05723e */ /* 0x000fe200048070ff */
[-C--:B------:R-:W-:Y:S01]  /*6b00*/  FMUL R143, R143, R10.reuse ;  /* 0x0000000a8f8f7220 */ /* 0x080fe20000400000 */
[----:B------:R-:W-:Y:S01]  /*6b10*/  ISETP.LT.OR P3, PT, R6, 0x1, !P0 ;  /* 0x000000010600780c */ /* 0x000fe20004761670 */
[-C--:B------:R-:W-:Y:S01]  /*6b20*/  FMUL R138, R138, R10.reuse ;  /* 0x0000000a8a8a7220 */ /* 0x080fe20000400000 */
[C---:B------:R-:W-:Y:S01]  /*6b30*/  ISETP.LT.OR P6, PT, R6.reuse, 0xa, !P1 ;  /* 0x0000000a0600780c */ /* 0x040fe20004fc1670 */
[-C--:B------:R-:W-:Y:S01]  /*6b40*/  FMUL R141, R141, R10.reuse ;  /* 0x0000000a8d8d7220 */ /* 0x080fe20000400000 */
[----:B------:R-:W-:Y:S01]  /*6b50*/  F2FP.SATFINITE.E4M3.F32.PACK_AB_MERGE_C R147, RZ, R147, RZ ;  /* 0x00000093ff93723e */ /* 0x000fe200048070ff */
[----:B------:R-:W-:Y:S01]  /*6b60*/  @!P4 STG.E.U8 desc[UR14][R18.64], R149 ;  /* 0x000000951200c986 */ /* 0x000fe2000c10110e */
[----:B------:R-:W-:Y:S01]  /*6b70*/  ISETP.LT.OR P4, PT, R6, 0x2, !P0 ;  /* 0x000000020600780c */ /* 0x000fe20004781670 */
[----:B------:R-:W-:Y:S01]  /*6b80*/  FMUL R136, R136, R10 ;  /* 0x0000000a88887220 */ /* 0x000fe20000400000 */
[----:B------:R-:W-:Y:S01]  /*6b90*/  F2FP.SATFINITE.E4M3.F32.PACK_AB_MERGE_C R25, RZ, R142, RZ ;  /* 0x0000008eff19723e */ /* 0x000fe200048070ff */
[----:B------:R0:W-:Y:S01]  /*6ba0*/  @!P5 STG.E.U8 desc[UR14][R18.64+0x1], R5 ;  /* 0x000001051200d986 */ /* 0x0001e2000c10110e */
[C---:B------:R-:W-:Y:S01]  /*6bb0*/  ISETP.LT.OR P5, PT, R6.reuse, 0x9, !P1 ;  /* 0x000000090600780c */ /* 0x040fe20004fa1670 */
[-C--:B------:R-:W-:Y:S01]  /*6bc0*/  FMUL R139, R139, R10.reuse ;  /* 0x0000000a8b8b7220 */ /* 0x080fe20000400000 */
[----:B------:R-:W-:Y:S01]  /*6bd0*/  F2FP.SATFINITE.E4M3.F32.PACK_AB_MERGE_C R145, RZ, R145, RZ ;  /* 0x00000091ff91723e */ /* 0x000fe200048070ff */
[----:B------:R-:W-:Y:S01]  /*6be0*/  @!P3 STG.E.U8 desc[UR14][R16.64], R147 ;  /* 0x000000931000b986 */ /* 0x000fe2000c10110e */
[----:B------:R-:W-:Y:S01]  /*6bf0*/  ISETP.LT.OR P3, PT, R6, 0x9, !P0 ;  /* 0x000000090600780c */ /* 0x000fe20004761670 */
[-C--:B------:R-:W-:Y:S01]  /*6c00*/  FMUL R134, R134, R10.reuse ;  /* 0x0000000a86867220 */ /* 0x080fe20000400000 */
[----:B------:R-:W-:Y:S01]  /*6c10*/  F2FP.SATFINITE.E4M3.F32.PACK_AB_MERGE_C R143, RZ, R143, RZ ;  /* 0x0000008fff8f723e */ /* 0x000fe200048070ff */
[-C--:B------:R-:W-:Y:S01]  /*6c20*/  FMUL R137, R137, R10.reuse ;  /* 0x0000000a89897220 */ /* 0x080fe20000400000 */
[----:B------:R-:W-:Y:S01]  /*6c30*/  F2FP.SATFINITE.E4M3.F32.PACK_AB_MERGE_C R141, RZ, R141, RZ ;  /* 0x0000008dff8d723e */ /* 0x000fe200048070ff */
[----:B------:R1:W-:Y:S01]  /*6c40*/  @!P4 STG.E.U8 desc[UR14][R16.64+0x1], R25 ;  /* 0x000001191000c986 */ /* 0x0003e2000c10110e */
[----:B------:R-:W-:Y:S01]  /*6c50*/  ISETP.LT.OR P4, PT, R6, 0xa, !P0 ;  /* 0x0000000a0600780c */ /* 0x000fe20004781670 */
[----:B------:R-:W-:Y:S01]  /*6c60*/  FMUL R132, R132, R10 ;  /* 0x0000000a84847220 */ /* 0x000fe20000400000 */
[----:B0-----:R-:W-:Y:S01]  /*6c70*/  F2FP.SATFINITE.E4M3.F32.PACK_AB_MERGE_C R5, RZ, R140, RZ ;  /* 0x0000008cff05723e */ /* 0x001fe200048070ff */
[----:B------:R-:W-:Y:S01]  /*6c80*/  @!P5 STG.E.U8 desc[UR14][R18.64+0x8], R145 ;  /* 0x000008911200d986 */ /* 0x000fe2000c10110e */
[C---:B------:R-:W-:Y:S01]  /*6c90*/  ISETP.LT.OR P5, PT, R6.reuse, 0x11, !P1 ;  /* 0x000000110600780c */ /* 0x040fe20004fa1670 */
[-C--:B------:R-:W-:Y:S01]  /*6ca0*/  FMUL R135, R135, R10.reuse ;  /* 0x0000000a87877220 */ /* 0x080fe20000400000 */
[----:B------:R-:W-:Y:S01]  /*6cb0*/  F2FP.SATFINITE.E4M3.F32.PACK_AB_MERGE_C R139, RZ, R139, RZ ;  /* 0x0000008bff8b723e */ /* 0x000fe200048070ff */
[----:B------:R0:W-:Y:S01]  /*6cc0*/  @!P6 STG.E.U8 desc[UR14][R18.64+0x9], R5 ;  /* 0x000009051200e986 */ /* 0x0001e2000c10110e */
[----:B------:R-:W-:Y:S01]  /*6cd0*/  ISETP.LT.OR P6, PT, R6, 0x12, !P1 ;  /* 0x000000120600780c */ /* 0x000fe20004fc1670 */
[----:B------:R-:W-:Y:S01]  /*6ce0*/  FMUL R130, R130, R10 ;  /* 0x0000000a82827220 */ /* 0x000fe20000400000 */
[----:B------:R-:W-:Y:S01]  /*6cf0*/  F2FP.SATFINITE.E4M3.F32.PACK_AB_MERGE_C R137, RZ, R137, RZ ;  /* 0x00000089ff89723e */ /* 0x000fe200048070ff */
[----:B------:R-:W-:Y:S01]  /*6d00*/  @!P3 STG.E.U8 desc[UR14][R16.64+0x8], R143 ;  /* 0x0000088f1000b986 */ /* 0x000fe2000c10110e */
[----:B-1----:R-:W-:Y:S01]  /*6d10*/  F2FP.SATFINITE.E4M3.F32.PACK_AB_MERGE_C R25, RZ, R138, RZ ;  /* 0x0000008aff19723e */ /* 0x002fe200048070ff */
[-C--:B------:R-:W-:Y:S01]  /*6d20*/  FMUL R133, R133, R10.reuse ;  /* 0x0000000a85857220 */ /* 0x080fe20000400000 */
[----:B------:R-:W-:Y:S01]  /*6d30*/  ISETP.LT.OR P3, PT, R6, 0x11, !P0 ;  /* 0x000000110600780c */ /* 0x000fe20004761670 */
[-C--:B------:R-:W-:Y:S01]  /*6d40*/  FMUL R128, R128, R10.reuse ;  /* 0x0000000a80807220 */ /* 0x080fe20000400000 */
[----:B------:R-:W-:Y:S01]  /*6d50*/  F2FP.SATFINITE.E4M3.F32.PACK_AB_MERGE_C R135, RZ, R135, RZ ;  /* 0x00000087ff87723e */ /* 0x000fe200048070ff */
[----:B------:R1:W-:Y:S01]  /*6d60*/  @!P4 STG.E.U8 desc[UR14][R16.64+0x9], R25 ;  /* 0x000009191000c986 */ /* 0x0003e2000c10110e */
[C---:B------:R-:W-:Y:S01]  /*6d70*/  ISETP.LT.OR P4, PT, R6.reuse, 0x12, !P0 ;  /* 0x000000120600780c */ /* 0x040fe20004781670 */
[----:B------:R-:W-:Y:S01]  /*6d80*/  FMUL R131, R131, R10 ;  /* 0x0000000a83837220 */ /* 0x000fe20000400000 */
[----:B0-----:R-:W-:Y:S01]  /*6d90*/  F2FP.SATFINITE.E4M3.F32.PACK_AB_MERGE_C R5, RZ, R136, RZ ;  /* 0x00000088ff05723e */ /* 0x001fe200048070ff */
[----:B------:R-:W-:Y:S01]  /*6da0*/  @!P5 STG.E.U8 desc[UR14][R18.64+0x10], R141 ;  /* 0x0000108d1200d986 */ /* 0x000fe2000c10110e */
[----:B------:R-:W-:Y:S01]  /*6db0*/  ISETP.LT.OR P5, PT, R6, 0x19, !P1 ;  /* 0x000000190600780c */ /* 0x000fe20004fa1670 */
[-C--:B------:R-:W-:Y:S01]  /*6dc0*/  FMUL R126, R126, R10.reuse ;  /* 0x0000000a7e7e7220 */ /* 0x080fe20000400000 */
[----:B------:R-:W-:Y:S01]  /*6dd0*/  F2FP.SATFINITE.E4M3.F32.PACK_AB_MERGE_C R133, RZ, R133, RZ ;  /* 0x00000085ff85723e */ /* 0x000fe200048070ff */
[----:B------:R0:W-:Y:S01]  /*6de0*/  @!P6 STG.E.U8 desc[UR14][R18.64+0x11], R5 ;  /* 0x000011051200e986 */ /* 0x0001e2000c10110e */
[----:B------:R-:W-:Y:S01]  /*6df0*/  ISETP.LT.OR P6, PT, R6, 0x1a, !P1 ;  /* 0x0000001a0600780c */ /* 0x000fe20004fc1670 */
[-C--:B------:R-:W-:Y:S01]  /*6e00*/  FMUL R129, R129, R10.reuse ;  /* 0x0000000a81817220 */ /* 0x080fe20000400000 */
[----:B------:R-:W-:Y:S01]  /*6e10*/  FMUL R124, R124, R10 ;  /* 0x0000000a7c7c7220 */ /* 0x000fe20000400000 */
[----:B-1----:R-:W-:Y:S01]  /*6e20*/  F2FP.SATFINITE.E4M3.F32.PACK_AB_MERGE_C R25, RZ, R134, RZ ;  /* 0x00000086ff19723e */ /* 0x002fe200048070ff */
[----:B------:R-:W-:Y:S01]  /*6e30*/  @!P3 STG.E.U8 desc[UR14][R16.64+0x10], R139 ;  /* 0x0000108b1000b986 */ /* 0x000fe2000c10110e */
[C---:B------:R-:W-:Y:S01]  /*6e40*/  ISETP.LT.OR P3, PT, R6.reuse, 0x19, !P0 ;  /* 0x000000190600780c */ /* 0x040fe20004761670 */
        /* <DEDUP_REMOVED lines=37> */
[-C--:B------:R-:W-:Y:S01]  /*70a0*/  FMUL R112, R112, R10.reuse ;  /* 0x0000000a70707220 */ /* 0x080fe20000400000 */
        /* <DEDUP_REMOVED lines=81> */
[C---:B------:R-:W-:Y:S01]  /*75c0*/  ISETP.LT.OR P6, PT, R6.reuse, 0x52, !P1 ;  /* 0x000000520600780c */ /* 0x040fe20004fc1670 */
        /* <DEDUP_REMOVED lines=22> */
[----:B------:R-:W-:-:S02]  /*7730*/  ISETP.LT.OR P3, PT, R6, 0x59, !P0 ;  /* 0x000000590600780c */ /* 0x000fc40004761670 */
[----:B------:R-:W-:Y:S01]  /*7740*/  F2FP.SATFINITE.E4M3.F32.PACK_AB_MERGE_C R91, RZ, R91, RZ ;  /* 0x0000005bff5b723e */ /* 0x000fe200048070ff */
[----:B------:R1:W-:Y:S01]  /*7750*/  @!P4 STG.E.U8 desc[UR14][R16.64+0x51], R25 ;  /* 0x000051191000c986 */ /* 0x0003e2000c10110e */
[C---:B------:R-:W-:Y:S02]  /*7760*/  ISETP.LT.OR P4, PT, R6.reuse, 0x5a, !P0 ;  /* 0x0000005a0600780c */ /* 0x040fe40004781670 */
[----:B0-----:R-:W-:Y:S01]  /*7770*/  F2FP.SATFINITE.E4M3.F32.PACK_AB_MERGE_C R5, RZ, R100, RZ ;  /* 0x00000064ff05723e */ /* 0x001fe200048070ff */
[----:B------:R-:W-:Y:S01]  /*7780*/  @!P5 STG.E.U8 desc[UR14][R18.64+0x58], R105 ;  /* 0x000058691200d986 */ /* 0x000fe2000c10110e */
[C---:B------:R-:W-:Y:S02]  /*7790*/  ISETP.LT.OR P5, PT, R6.reuse, 0x61, !P1 ;  /* 0x000000610600780c */ /* 0x040fe40004fa1670 */
[----:B------:R-:W-:Y:S01]  /*77a0*/  F2FP.SATFINITE.E4M3.F32.PACK_AB_MERGE_C R21, RZ, R21, RZ ;  /* 0x00000015ff15723e */ /* 0x000fe200048070ff */
[----:B------:R0:W-:Y:S01]  /*77b0*/  @!P6 STG.E.U8 desc[UR14][R18.64+0x59], R5 ;  /* 0x000059051200e986 */ /* 0x0001e2000c10110e */
[----:B------:R-:W-:-:S02]  /*77c0*/  ISETP.LT.OR P6, PT, R6, 0x62, !P1 ;  /* 0x000000620600780c */ /* 0x000fc40004fc1670 */
[----:B------:R-:W-:Y:S01]  /*77d0*/  F2FP.SATFINITE.E4M3.F32.PACK_AB_MERGE_C R23, RZ, R23, RZ ;  /* 0x00000017ff17723e */ /* 0x000fe200048070ff */
[----:B------:R-:W-:Y:S01]  /*77e0*/  @!P3 STG.E.U8 desc[UR14][R16.64+0x58], R103 ;  /* 0x000058671000b986 */ /* 0x000fe2000c10110e */
[----:B-1----:R-:W-:Y:S02]  /*77f0*/  F2FP.SATFINITE.E4M3.F32.PACK_AB_MERGE_C R25, RZ, R98, RZ ;  /* 0x00000062ff19723e */ /* 0x002fe400048070ff */
[C---:B------:R-:W-:Y:S02]  /*7800*/  ISETP.LT.OR P3, PT, R6.reuse, 0x61, !P0 ;  /* 0x000000610600780c */ /* 0x040fe40004761670 */
[----:B------:R-:W-:Y:S01]  /*7810*/  F2FP.SATFINITE.E4M3.F32.PACK_AB_MERGE_C R27, RZ, R22, RZ ;  /* 0x00000016ff1b723e */ /* 0x000fe200048070ff */
[----:B------:R1:W-:Y:S01]  /*7820*/  @!P4 STG.E.U8 desc[UR14][R16.64+0x59], R25 ;  /* 0x000059191000c986 */ /* 0x0003e2000c10110e */
[C---:B------:R-:W-:Y:S02]  /*7830*/  ISETP.LT.OR P4, PT, R6.reuse, 0x62, !P0 ;  /* 0x000000620600780c */ /* 0x040fe40004781670 */
[----:B0-----:R-:W-:Y:S01]  /*7840*/  F2FP.SATFINITE.E4M3.F32.PACK_AB_MERGE_C R5, RZ, R96, RZ ;  /* 0x00000060ff05723e */ /* 0x001fe200048070ff */
[----:B------:R-:W-:Y:S01]  /*7850*/  @!P5 STG.E.U8 desc[UR14][R18.64+0x60], R101 ;  /* 0x000060651200d986 */ /* 0x000fe2000c10110e */
[----:B------:R-:W-:-:S03]  /*7860*/  ISETP.LT.OR P5, PT, R6, 0x69, !P1 ;  /* 0x000000690600780c */ /* 0x000fc60004fa1670 */
[----:B------:R0:W-:Y:S01]  /*7870*/  @!P6 STG.E.U8 desc[UR14][R18.64+0x61], R5 ;  /* 0x000061051200e986 */ /* 0x0001e2000c10110e */
[C---:B------:R-:W-:Y:S02]  /*7880*/  ISETP.LT.OR P6, PT, R6.reuse, 0x6a, !P1 ;  /* 0x0000006a0600780c */ /* 0x040fe40004fc1670 */
[----:B-1----:R-:W-:Y:S01]  /*7890*/  F2FP.SATFINITE.E4M3.F32.PACK_AB_MERGE_C R25, RZ, R94, RZ ;  /* 0x0000005eff19723e */ /* 0x002fe200048070ff */
[----:B------:R-:W-:Y:S01]  /*78a0*/  @!P3 STG.E.U8 desc[UR14][R16.64+0x60], R99 ;  /* 0x000060631000b986 */ /* 0x000fe2000c10110e */
[----:B------:R-:W-:-:S03]  /*78b0*/  ISETP.LT.OR P3, PT, R6, 0x69, !P0 ;  /* 0x000000690600780c */ /* 0x000fc60004761670 */
        /* <DEDUP_REMOVED lines=12> */
[C---:B------:R-:W-:Y:S01]  /*7980*/  ISETP.LT.OR P1, PT, R6.reuse, 0x7a, !P1 ;  /* 0x0000007a0600780c */ /* 0x040fe20004f21670 */
[----:B------:R2:W-:Y:S01]  /*7990*/  @!P5 STG.E.U8 desc[UR14][R18.64+0x70], R93 ;  /* 0x0000705d1200d986 */ /* 0x0005e2000c10110e */
[C---:B------:R-:W-:Y:S02]  /*79a0*/  ISETP.LT.OR P5, PT, R6.reuse, 0x72, !P0 ;  /* 0x000000720600780c */ /* 0x040fe400047a1670 */
[----:B0-----:R-:W-:Y:S01]  /*79b0*/  F2FP.SATFINITE.E4M3.F32.PACK_AB_MERGE_C R5, RZ, R88, RZ ;  /* 0x00000058ff05723e */ /* 0x001fe200048070ff */
[----:B------:R2:W-:Y:S01]  /*79c0*/  @!P6 STG.E.U8 desc[UR14][R18.64+0x71], R89 ;  /* 0x000071591200e986 */ /* 0x0005e2000c10110e */
[C---:B------:R-:W-:Y:S02]  /*79d0*/  ISETP.LT.OR P6, PT, R6.reuse, 0x79, !P0 ;  /* 0x000000790600780c */ /* 0x040fe400047c1670 */
[----:B------:R-:W-:Y:S01]  /*79e0*/  ISETP.LT.OR P0, PT, R6, 0x7a, !P0 ;  /* 0x0000007a0600780c */ /* 0x000fe20004701670 */
[----:B------:R2:W-:Y:S01]  /*79f0*/  @!P3 STG.E.U8 desc[UR14][R16.64+0x70], R91 ;  /* 0x0000705b1000b986 */ /* 0x0005e2000c10110e */
[----:B-1----:R-:W-:-:S05]  /*7a00*/  F2FP.SATFINITE.E4M3.F32.PACK_AB_MERGE_C R25, RZ, R20, RZ ;  /* 0x00000014ff19723e */ /* 0x002fca00048070ff */
[----:B------:R2:W-:Y:S04]  /*7a10*/  @!P5 STG.E.U8 desc[UR14][R16.64+0x71], R5 ;  /* 0x000071051000d986 */ /* 0x0005e8000c10110e */
[----:B------:R2:W-:Y:S04]  /*7a20*/  @!P4 STG.E.U8 desc[UR14][R18.64+0x78], R21 ;  /* 0x000078151200c986 */ /* 0x0005e8000c10110e */
[----:B------:R2:W-:Y:S04]  /*7a30*/  @!P1 STG.E.U8 desc[UR14][R18.64+0x79], R25 ;  /* 0x0000791912009986 */ /* 0x0005e8000c10110e */
[----:B------:R2:W-:Y:S04]  /*7a40*/  @!P6 STG.E.U8 desc[UR14][R16.64+0x78], R23 ;  /* 0x000078171000e986 */ /* 0x0005e8000c10110e */
[----:B------:R2:W-:Y:S02]  /*7a50*/  @!P0 STG.E.U8 desc[UR14][R16.64+0x79], R27 ;  /* 0x0000791b10008986 */ /* 0x0005e4000c10110e */
.L_x_166:
[----:B------:R-:W-:Y:S05]  /*7a60*/  BSYNC B0 ;  /* 0x0000000000007941 */ /* 0x000fea0003800000 */
.L_x_36:
[C---:B------:R-:W-:Y:S01]  /*7a70*/  LEA R2, P0, R8.reuse, R2, 0x1 ;  /* 0x0000000208027211 */ /* 0x040fe200078008ff */
[----:B------:R-:W-:Y:S01]  /*7a80*/  ULDC.64 UR6, c[0x0][0x650] ;  /* 0x0001940000067ab9 */ /* 0x000fe20000000a00 */
[----:B-----5:R-:W-:Y:S01]  /*7a90*/  IMAD.U32 R4, RZ, RZ, UR12 ;  /* 0x0000000cff047e24 */ /* 0x020fe2000f8e00ff */
[----:B0-2---:R-:W-:Y:S01]  /*7aa0*/  PRMT R16, RZ, 0x7610, R16 ;  /* 0x00007610ff107816 */ /* 0x005fe20000000010 */
[----:B------:R-:W-:Y:S01]  /*7ab0*/  IMAD.MOV.U32 R6, RZ, RZ, -0x1 ;  /* 0xffffffffff067424 */ /* 0x000fe200078e00ff */
[----:B------:R-:W-:Y:S01]  /*7ac0*/  LEA.HI.X R3, R8, R3, R0, 0x1, P0 ;  /* 0x0000000308037211 */ /* 0x000fe200000f0c00 */
[----:B------:R0:W-:Y:S01]  /*7ad0*/  SYNCS.ARRIVE.TRANS64.A1T0 RZ, [R4+UR22], RZ ;  /* 0x000000ff04ff79a7 */ /* 0x0001e20008100016 */
[----:B------:R-:W-:Y:S01]  /*7ae0*/  ISETP.GE.U32.AND P0, PT, R2, UR6, PT ;  /* 0x0000000602007c0c */ /* 0x000fe2000bf06070 */
[----:B------:R-:W-:-:S03]  /*7af0*/  IMAD.MOV.U32 R5, RZ, RZ, -0x1 ;  /* 0xffffffffff057424 */ /* 0x000fc600078e00ff */
[----:B------:R-:W-:Y:S01]  /*7b00*/  ISETP.GE.U32.AND.EX P0, PT, R3, UR7, PT, P0 ;  /* 0x0000000703007c0c */ /* 0x000fe2000bf06100 */
[----:B0-----:R-:W-:-:S12]  /*7b10*/  IMAD.MOV.U32 R4, RZ, RZ, -0x1 ;  /* 0xffffffffff047424 */ /* 0x001fd800078e00ff */
[----:B------:R-:W-:Y:S05]  /*7b20*/  @P0 BRA `(.L_x_167) ;  /* 0x0000000400600947 */ /* 0x000fea0003800000 */
[----:B------:R-:W0:Y:S01]  /*7b30*/  S2R R26, SR_CTAID.X ;  /* 0x00000000001a7919 */ /* 0x000e220000002500 */
[----:B------:R-:W2:Y:S01]  /*7b40*/  LDC.64 R20, c[0x0][0x628] ;  /* 0x00018a00ff147b82 */ /* 0x000ea20000000a00 */
[----:B------:R-:W-:Y:S01]  /*7b50*/  ULDC UR6, c[0x0][0x150] ;  /* 0x0000540000067ab9 */ /* 0x000fe20000000800 */
[----:B-1--4-:R-:W-:Y:S01]  /*7b60*/  IMAD.MOV.U32 R18, RZ, RZ, R2 ;  /* 0x000000ffff127224 */ /* 0x012fe200078e0002 */
[----:B------:R-:W1:Y:S01]  /*7b70*/  S2R R28, SR_CTAID.Y ;  /* 0x00000000001c7919 */ /* 0x000e620000002600 */
[----:B------:R-:W-:-:S04]  /*7b80*/  IMAD.MOV.U32 R19, RZ, RZ, R3 ;  /* 0x000000ffff137224 */ /* 0x000fc800078e0003 */
[----:B------:R-:W4:Y:S08]  /*7b90*/  LDC R29, c[0x0][0x144] ;  /* 0x00005100ff1d7b82 */ /* 0x000f300000000800 */
[----:B------:R-:W1:Y:S08]  /*7ba0*/  LDC R6, c[0x0][0x630] ;  /* 0x00018c00ff067b82 */ /* 0x000e700000000800 */
[----:B---3--:R-:W3:Y:S01]  /*7bb0*/  LDC.64 R24, c[0x0][0x620] ;  /* 0x00018800ff187b82 */ /* 0x008ee20000000a00 */
[----:B--2---:R-:W-:-:S04]  /*7bc0*/  ISETP.NE.U32.AND P0, PT, R20, RZ, PT ;  /* 0x000000ff1400720c */ /* 0x004fc80003f05070 */
[----:B------:R-:W-:Y:S02]  /*7bd0*/  ISETP.NE.AND.EX P0, PT, R21, RZ, PT, P0 ;  /* 0x000000ff1500720c */ /* 0x000fe40003f05300 */
[----:B0-----:R-:W-:-:S05]  /*7be0*/  I2FP.F32.U32 R4, R26 ;  /* 0x0000001a00047245 */ /* 0x001fca0000201000 */
[----:B------:R-:W-:-:S04]  /*7bf0*/  FMUL R4, R4, UR6 ;  /* 0x0000000604047c20 */ /* 0x000fc80008400000 */
[----:B------:R0:W2:Y:S02]  /*7c00*/  F2I.U32.TRUNC.NTZ R27, R4 ;  /* 0x00000004001b7305 */ /* 0x0000a4000020f000 */
[----:B-1--4-:R-:W-:Y:S05]  /*7c10*/  @!P0 BRA `(.L_x_168) ;  /* 0x0000000000288947 */ /* 0x012fea0003800000 */
[----:B------:R-:W1:Y:S02]  /*7c20*/  LDC R5, c[0x0][0x634] ;  /* 0x00018d00ff057b82 */ /* 0x000e640000000800 */
[----:B-1----:R-:W-:-:S05]  /*7c30*/  IADD3 R19, P0, R2, R5, RZ ;  /* 0x0000000502137210 */ /* 0x002fca0007f1e0ff */
[----:B------:R-:W-:-:S04]  /*7c40*/  IMAD.X R23, RZ, RZ, R3, P0 ;  /* 0x000000ffff177224 */ /* 0x000fc800000e0603 */
[----:B0-----:R-:W-:-:S04]  /*7c50*/  IMAD.WIDE.U32 R4, R23, R20, RZ ;  /* 0x0000001417047225 */ /* 0x001fc800078e00ff */
[----:B------:R-:W-:-:S04]  /*7c60*/  IMAD.WIDE.U32 R16, P0, R19, R21, R4 ;  /* 0x0000001513107225 */ /* 0x000fc80007800004 */
[----:B------:R-:W-:-:S04]  /*7c70*/  IMAD.WIDE.U32 R4, R19, R20, RZ ;  /* 0x0000001413047225 */ /* 0x000fc800078e00ff */
[----:B------:R-:W-:Y:S01]  /*7c80*/  IMAD.X R19, RZ, RZ, RZ, P0 ;  /* 0x000000ffff137224 */ /* 0x000fe200000e06ff */
[----:B------:R-:W-:Y:S01]  /*7c90*/  IADD3 RZ, P0, R5, R16, RZ ;  /* 0x0000001005ff7210 */ /* 0x000fe20007f1e0ff */
[----:B------:R-:W-:-:S04]  /*7ca0*/  IMAD.MOV.U32 R18, RZ, RZ, R17 ;  /* 0x000000ffff127224 */ /* 0x000fc800078e0011 */
[----:B------:R-:W-:-:S08]  /*7cb0*/  IMAD.WIDE.U32.X R18, R23, R21, R18, P0 ;  /* 0x0000001517127225 */ /* 0x000fd000000e0412 */
.L_x_168:
[-CC-:B------:R-:W-:Y:S01]  /*7cc0*/  SHF.R.U64 R22, R18, R6.reuse, R19.reuse ;  /* 0x0000000612167219 */ /* 0x180fe20000001213 */
[----:B------:R-:W1:Y:S01]  /*7cd0*/  LDC.64 R32, c[0x0][0x640] ;  /* 0x00019000ff207b82 */ /* 0x000e620000000a00 */
[----:B0-----:R-:W-:Y:S01]  /*7ce0*/  SHF.R.U32.HI R4, RZ, R6, R19 ;  /* 0x00000006ff047219 */ /* 0x001fe20000011613 */
[----:B--2---:R-:W-:Y:S01]  /*7cf0*/  IMAD.MOV R27, RZ, RZ, -R27 ;  /* 0x000000ffff1b7224 */ /* 0x004fe200078e0a1b */
[----:B------:R-:W-:Y:S01]  /*7d00*/  IADD3 R17, P0, RZ, -R22, RZ ;  /* 0x80000016ff117210 */ /* 0x000fe20007f1e0ff */
[----:B------:R-:W-:Y:S01]  /*7d10*/  ULDC UR6, c[0x0][0x154] ;  /* 0x0000550000067ab9 */ /* 0x000fe20000000800 */
[----:B------:R-:W-:Y:S02]  /*7d20*/  IMAD.MOV.U32 R19, RZ, RZ, 0x1 ;  /* 0x00000001ff137424 */ /* 0x000fe400078e00ff */
[----:B------:R-:W-:Y:S01]  /*7d30*/  IMAD R27, R29, R27, R26 ;  /* 0x0000001b1d1b7224 */ /* 0x000fe200078e021a */
[----:B------:R-:W0:Y:S01]  /*7d40*/  LDC R16, c[0x0][0x618] ;  /* 0x00018600ff107b82 */ /* 0x000e220000000800 */
[----:B------:R-:W-:-:S04]  /*7d50*/  IMAD.X R5, RZ, RZ, ~R4, P0 ;  /* 0x000000ffff057224 */ /* 0x000fc800000e0e04 */
[-C--:B---3--:R-:W-:Y:S02]  /*7d60*/  IMAD R6, R5, R24.reuse, RZ ;  /* 0x0000001805067224 */ /* 0x088fe400078e02ff */
[C---:B------:R-:W-:Y:S01]  /*7d70*/  IMAD.WIDE.U32 R4, R17.reuse, R24, R2 ;  /* 0x0000001811047225 */ /* 0x040fe200078e0002 */
[----:B------:R-:W2:Y:S03]  /*7d80*/  LDC R18, c[0x0][0x608] ;  /* 0x00018200ff127b82 */ /* 0x000ea60000000800 */
[----:B------:R-:W-:Y:S01]  /*7d90*/  IMAD R17, R17, R25, R6 ;  /* 0x0000001911117224 */ /* 0x000fe200078e0206 */
[----:B------:R-:W-:-:S03]  /*7da0*/  I2FP.F32.U32 R6, R28 ;  /* 0x0000001c00067245 */ /* 0x000fc60000201000 */
[----:B------:R-:W-:Y:S01]  /*7db0*/  IMAD.IADD R5, R5, 0x1, R17 ;  /* 0x0000000105057824 */ /* 0x000fe200078e0211 */
[----:B------:R-:W3:Y:S01]  /*7dc0*/  LDC R30, c[0x0][0x658] ;  /* 0x00019600ff1e7b82 */ /* 0x000ee20000000800 */
[----:B-1----:R-:W-:Y:S01]  /*7dd0*/  ISETP.NE.U32.AND P0, PT, R32, RZ, PT ;  /* 0x000000ff2000720c */ /* 0x002fe20003f05070 */
[----:B------:R-:W-:-:S03]  /*7de0*/  IMAD.MOV.U32 R17, RZ, RZ, -0x1 ;  /* 0xffffffffff117424 */ /* 0x000fc600078e00ff */
[----:B------:R-:W-:-:S03]  /*7df0*/  ISETP.NE.AND.EX P0, PT, R33, RZ, PT, P0 ;  /* 0x000000ff2100720c */ /* 0x000fc60003f05300 */
[----:B------:R-:W1:Y:S01]  /*7e00*/  LDC R25, c[0x0][0x148] ;  /* 0x00005200ff197b82 */ /* 0x000e620000000800 */
[-CC-:B0-----:R-:W-:Y:S02]  /*7e10*/  SHF.R.U64 R20, R4, R16.reuse, R5.reuse ;  /* 0x0000001004147219 */ /* 0x181fe40000001205 */
[----:B------:R-:W-:Y:S01]  /*7e20*/  SHF.R.U32.HI R5, RZ, R16, R5 ;  /* 0x00000010ff057219 */ /* 0x000fe20000011605 */
[----:B------:R-:W-:-:S04]  /*7e30*/  FMUL R16, R6, UR6 ;  /* 0x0000000606107c20 */ /* 0x000fc80008400000 */
[----:B------:R-:W0:Y:S01]  /*7e40*/  LDC R26, c[0x0][0x600] ;  /* 0x00018000ff1a7b82 */ /* 0x000e220000000800 */
[----:B------:R4:W0:Y:S01]  /*7e50*/  F2I.U32.TRUNC.NTZ R23, R16 ;  /* 0x0000001000177305 */ /* 0x000822000020f000 */
[-CC-:B--2---:R-:W-:Y:S02]  /*7e60*/  SHF.R.U64 R6, R20, R18.reuse, R5.reuse ;  /* 0x0000001214067219 */ /* 0x184fe40000001205 */
[----:B------:R-:W-:-:S04]  /*7e70*/  SHF.R.U32.HI R5, RZ, R18, R5 ;  /* 0x00000012ff057219 */ /* 0x000fc80000011605 */
[----:B------:R-:W2:Y:S01]  /*7e80*/  LDC R31, c[0x0][0x648] ;  /* 0x00019200ff1f7b82 */ /* 0x000ea20000000800 */
[-CC-:B---3--:R-:W-:Y:S02]  /*7e90*/  SHF.R.U64 R24, R6, R30.reuse, R5.reuse ;  /* 0x0000001e06187219 */ /* 0x188fe40000001205 */
[-C--:B------:R-:W-:Y:S02]  /*7ea0*/  SHF.L.U32 R17, R17, R30.reuse, RZ ;  /* 0x0000001e11117219 */ /* 0x080fe400000006ff */
[-C--:B------:R-:W-:Y:S01]  /*7eb0*/  SHF.R.U32.HI R5, RZ, R30.reuse, R5 ;  /* 0x0000001eff057219 */ /* 0x080fe20000011605 */
[----:B------:R-:W-:Y:S01]  /*7ec0*/  IMAD.MOV.U32 R4, RZ, RZ, R24 ;  /* 0x000000ffff047224 */ /* 0x000fe200078e0018 */
[----:B------:R-:W-:Y:S01]  /*7ed0*/  SHF.L.U32 R30, R19, R30, RZ ;  /* 0x0000001e131e7219 */ /* 0x000fe200000006ff */
[----:B------:R-:W3:Y:S01]  /*7ee0*/  LDC R34, c[0x0][0x638] ;  /* 0x00018e00ff227b82 */ /* 0x000ee20000000800 */
[----:B------:R-:W-:-:S07]  /*7ef0*/  LOP3.LUT R29, RZ, R17, RZ, 0x33, !PT ;  /* 0x00000011ff1d7212 */ /* 0x000fce00078e33ff */
[----:B------:R-:W0:Y:S01]  /*7f00*/  LDC R35, c[0x0][0x610] ;  /* 0x00018400ff237b82 */ /* 0x000e220000000800 */
        /* <DEDUP_REMOVED lines=11> */
.L_x_169:
[----:B--2---:R-:W-:Y:S01]  /*7fc0*/  SHF.R.U64 R4, R4, R31, R5 ;  /* 0x0000001f04047219 */ /* 0x004fe20000001205 */
[----:B0-----:R-:W-:Y:S01]  /*7fd0*/  VIADD R19, R26, 0xffffffff ;  /* 0xffffffff1a137836 */ /* 0x001fe20000000000 */
[----:B------:R-:W-:Y:S01]  /*7fe0*/  LOP3.LUT R17, R6, R29, RZ, 0xc0, !PT ;  /* 0x0000001d06117212 */ /* 0x000fe200078ec0ff */
[----:B------:R-:W-:Y:S02]  /*7ff0*/  IMAD.MOV R23, RZ, RZ, -R23 ;  /* 0x000000ffff177224 */ /* 0x000fe400078e0a17 */
[----:B------:R-:W-:Y:S02]  /*8000*/  IMAD.MOV R5, RZ, RZ, -R4 ;  /* 0x000000ffff057224 */ /* 0x000fe400078e0a04 */
[----:B------:R-:W-:Y:S01]  /*8010*/  IMAD R6, R30, R4, R17 ;  /* 0x000000041e067224 */ /* 0x000fe200078e0211 */
[----:B------:R-:W-:Y:S01]  /*8020*/  LOP3.LUT R17, R20, R19, RZ, 0xc0, !PT ;  /* 0x0000001314117212 */ /* 0x000fe200078ec0ff */
[----:B-1----:R-:W-:Y:S02]  /*8030*/  @P2 IMAD R27, R25, R23, R28 ;  /* 0x00000017191b2224 */ /* 0x002fe400078e021c */
[----:B---3--:R-:W-:-:S02]  /*8040*/  IMAD R4, R5, R34, R24 ;  /* 0x0000002205047224 */ /* 0x008fc400078e0218 */
[----:B------:R-:W-:Y:S02]  /*8050*/  IMAD R6, R6, R35, R27 ;  /* 0x0000002306067224 */ /* 0x000fe400078e021b */
[----:B------:R-:W-:Y:S02]  /*8060*/  IMAD R17, R4, R26, R17 ;  /* 0x0000001a04117224 */ /* 0x000fe400078e0211 */
[----:B------:R-:W-:Y:S02]  /*8070*/  IMAD.MOV.U32 R16, RZ, RZ, 0x1 ;  /* 0x00000001ff107424 */ /* 0x000fe400078e00ff */
[----:B------:R-:W-:Y:S01]  /*8080*/  IMAD.MOV.U32 R4, RZ, RZ, R22 ;  /* 0x000000ffff047224 */ /* 0x000fe200078e0016 */
[----:B------:R-:W-:Y:S02]  /*8090*/  SEL R5, R17, R6, !P2 ;  /* 0x0000000611057207 */ /* 0x000fe40005000000 */
[----:B------:R-:W-:-:S07]  /*80a0*/  SEL R6, R6, R17, !P2 ;  /* 0x0000001106067207 */ /* 0x000fce0005000000 */
.L_x_167:
[----:B------:R-:W-:Y:S02]  /*80b0*/  LOP3.LUT P0, RZ, R16, 0xff, RZ, 0xc0, !PT ;  /* 0x000000ff10ff7812 */ /* 0x000fe4000780c0ff */
[----:B------:R-:W-:-:S11]  /*80c0*/  LOP3.LUT R148, R148, 0x1, RZ, 0x3c, !PT ;  /* 0x0000000194947812 */ /* 0x000fd600078e3cff */
[----:B------:R-:W-:Y:S05]  /*80d0*/  @P0 BRA `(.L_x_170) ;  /* 0xffffff9000f40947 */ /* 0x000fea000383ffff */
[----:B------:R-:W-:Y:S05]  /*80e0*/  EXIT ;  /* 0x000000000000794d */ /* 0x000fea0003800000 */
.L_x_14:
[----:B------:R-:W-:-:S08]  /*80f0*/  ISETP.NE.AND P0, PT, R20, RZ, PT ;  /* 0x000000ff1400720c */ /* 0x000fd00003f05270 */
[----:B-----5:R-:W0:-:S00]  /*8100*/  USETMAXREG.DEALLOC.CTAPOOL 0x28 ;  /* 0x00000028000079c8 */ /* 0x020e0000080e0500 */
[----:B------:R-:W-:Y:S05]  /*8110*/  @P0 EXIT ;  /* 0x000000000000094d */ /* 0x000fea0003800000 */
[----:B0-----:R-:W-:Y:S01]  /*8120*/  LOP3.LUT P0, RZ, R16, 0xff, RZ, 0xc0, !PT ;  /* 0x000000ff10ff7812 */ /* 0x001fe2000780c0ff */
[----:B------:R-:W-:Y:S02]  /*8130*/  IMAD.MOV.U32 R12, RZ, RZ, 0x1 ;  /* 0x00000001ff0c7424 */ /* 0x000fe400078e00ff */
[----:B------:R-:W-:-:S10]  /*8140*/  IMAD.MOV.U32 R15, RZ, RZ, RZ ;  /* 0x000000ffff0f7224 */ /* 0x000fd400078e00ff */
[----:B------:R-:W-:Y:S05]  /*8150*/  @!P0 BRA `(.L_x_171) ;  /* 0x0000000c00088947 */ /* 0x000fea0003800000 */
[----:B------:R-:W-:Y:S01]  /*8160*/  LOP3.LUT P0, RZ, R13, 0x1f, RZ, 0xc0, !PT ;  /* 0x0000001f0dff7812 */ /* 0x000fe2000780c0ff */
[----:B------:R-:W-:Y:S01]  /*8170*/  ULDC UR5, c[0x0][0x658] ;  /* 0x0001960000057ab9 */ /* 0x000fe20000000800 */
[----:B------:R-:W-:Y:S01]  /*8180*/  UMOV UR6, 0xffffffff ;  /* 0xffffffff00067882 */ /* 0x000fe20000000000 */
[----:B------:R-:W-:Y:S01]  /*8190*/  BSSY B0, `(.L_x_171) ;  /* 0x00000be000007945 */ /* 0x000fe20003800000 */
[----:B------:R-:W-:Y:S01]  /*81a0*/  USHF.L.U32 UR6, UR6, UR5, URZ ;  /* 0x0000000506067299 */ /* 0x000fe2000800063f */
[C---:B------:R-:W-:Y:S01]  /*81b0*/  ISETP.NE.AND P3, PT, R11.reuse, RZ, PT ;  /* 0x000000ff0b00720c */ /* 0x040fe20003f65270 */
[----:B------:R-:W-:Y:S01]  /*81c0*/  IMAD.MOV.U32 R14, RZ, RZ, 0x1 ;  /* 0x00000001ff0e7424 */ /* 0x000fe200078e00ff */
[----:B------:R-:W-:Y:S01]  /*81d0*/  ISETP.NE.OR P0, PT, R11, RZ, !P0 ;  /* 0x000000ff0b00720c */ /* 0x000fe20004705670 */
[----:B------:R-:W-:Y:S01]  /*81e0*/  IMAD.MOV.U32 R12, RZ, RZ, 0x1 ;  /* 0x00000001ff0c7424 */ /* 0x000fe200078e00ff */
[----:B------:R-:W-:Y:S01]  /*81f0*/  LOP3.LUT R13, R7, 0x2, RZ, 0xfc, !PT ;  /* 0x00000002070d7812 */ /* 0x000fe200078efcff */
[----:B------:R-:W-:Y:S01]  /*8200*/  IMAD.MOV.U32 R15, RZ, RZ, RZ ;  /* 0x000000ffff0f7224 */ /* 0x000fe200078e00ff */
[----:B------:R-:W-:Y:S01]  /*8210*/  ULDC UR4, c[0x0][0x600] ;  /* 0x0001800000047ab9 */ /* 0x000fe20000000800 */
[----:B------:R-:W-:Y:S01]  /*8220*/  UMOV UR7, 0x1 ;  /* 0x0000000100077882 */ /* 0x000fe20000000000 */
[----:B------:R-:W-:-:S02]  /*8230*/  UIADD3 UR22, UR13, 0x1, URZ ;  /* 0x000000010d167890 */ /* 0x000fc4000fffe03f */
[----:B------:R-:W-:Y:S02]  /*8240*/  UIADD3 UR16, UR4, -0x1, URZ ;  /* 0xffffffff04107890 */ /* 0x000fe4000fffe03f */
[----:B------:R-:W-:Y:S02]  /*8250*/  USHF.L.U32 UR18, UR7, UR5, URZ ;  /* 0x0000000507127299 */ /* 0x000fe4000800063f */
[----:B------:R-:W-:Y:S01]  /*8260*/  ULOP3.LUT UR17, URZ, UR6, URZ, 0x33, !UPT ;  /* 0x000000063f117292 */ /* 0x000fe2000f8e333f */
[----:B------:R-:W-:-:S11]  /*8270*/  ULDC.64 UR20, c[0x0][0x198] ;  /* 0x0000660000147ab9 */ /* 0x000fd60000000a00 */
.L_x_183:
[----:B------:R-:W-:-:S03]  /*8280*/  UMOV UR4, 0xffffffff ;  /* 0xffffffff00047882 */ /* 0x000fc60000000000 */
[----:B------:R-:W-:Y:S05]  /*8290*/  BRA.DIV UR4, `(.L_x_172) ;  /* 0x00000012048c7947 */ /* 0x000fea000b800000 */
[----:B------:R-:W-:-:S13]  /*82a0*/  ELECT P1, URZ, PT ;  /* 0x00000000003f782f */ /* 0x000fda0003820000 */
.L_x_201:
[----:B------:R-:W0:Y:S01]  /*82b0*/  LDC R10, c[0x0][0x28c] ;  /* 0x0000a300ff0a7b82 */ /* 0x000e220000000800 */
[----:B------:R-:W-:Y:S01]  /*82c0*/  BSSY B1, `(.L_x_173) ;  /* 0x0000037000017945 */ /* 0x000fe20003800000 */
[----:B0-----:R-:W-:-:S13]  /*82d0*/  ISETP.LT.OR P1, PT, R10, 0x1, !P1 ;  /* 0x000000010a00780c */ /* 0x001fda0004f21670 */
[----:B------:R-:W-:Y:S05]  /*82e0*/  @P1 BRA `(.L_x_174) ;  /* 0x0000000000d01947 */ /* 0x000fea0003800000 */
[----:B------:R-:W-:Y:S02]  /*82f0*/  IMAD.SHL.U32 R16, R5, 0x80, RZ ;  /* 0x0000008005107824 */ /* 0x000fe400078e00ff */
[----:B------:R-:W-:Y:S02]  /*8300*/  IMAD.SHL.U32 R17, R6, 0x40, RZ ;  /* 0x0000004006117824 */ /* 0x000fe400078e00ff */
[----:B------:R-:W-:Y:S02]  /*8310*/  IMAD.MOV.U32 R18, RZ, RZ, RZ ;  /* 0x000000ffff127224 */ /* 0x000fe400078e00ff */
[----:B------:R-:W-:Y:S02]  /*8320*/  IMAD.U32 R20, RZ, RZ, UR22 ;  /* 0x00000016ff147e24 */ /* 0x000fe4000f8e00ff */
[----:B------:R-:W-:Y:S02]  /*8330*/  IMAD.MOV.U32 R5, RZ, RZ, R12 ;  /* 0x000000ffff057224 */ /* 0x000fe400078e000c */
[----:B------:R-:W-:-:S07]  /*8340*/  IMAD.MOV.U32 R6, RZ, RZ, R15 ;  /* 0x000000ffff067224 */ /* 0x000fce00078e000f */
.L_x_178:
[----:B------:R-:W0:Y:S01]  /*8350*/  S2R R11, SR_CgaCtaId ;  /* 0x00000000000b7919 */ /* 0x000e220000008800 */
[----:B------:R-:W-:-:S04]  /*8360*/  MOV R10, 0x400 ;  /* 0x00000400000a7802 */ /* 0x000fc80000000f00 */
[----:B0-----:R-:W-:Y:S02]  /*8370*/  LEA R21, R11, R10, 0x18 ;  /* 0x0000000a0b157211 */ /* 0x001fe400078ec0ff */
[----:B------:R-:W-:Y:S01]  /*8380*/  SHF.L.U32 R10, R5, 0x1f, RZ ;  /* 0x0000001f050a7819 */ /* 0x000fe200000006ff */
[----:B------:R-:W0:Y:S02]  /*8390*/  @!P3 LDC R11, c[0x0][0x500] ;  /* 0x00014000ff0bbb82 */ /* 0x000e240000000800 */
[----:B------:R-:W-:-:S04]  /*83a0*/  IMAD R19, R6, 0x8, R21 ;  /* 0x0000000806137824 */ /* 0x000fc800078e0215 */
[----:B------:R-:W1:Y:S02]  /*83b0*/  SYNCS.PHASECHK.TRANS64.TRYWAIT P1, [R19+URZ+0x48], R10 ;  /* 0x0000480a130075a7 */ /* 0x000e64000802017f */
[----:B-1----:R-:W-:Y:S05]  /*83c0*/  @!P1 BRA `(.L_x_175) ;  /* 0x0000001000609947 */ /* 0x002fea0003800000 */
.L_x_202:
[----:B-1----:R-:W-:Y:S01]  /*83d0*/  PRMT R10, R13, 0x9910, RZ ;  /* 0x000099100d0a7816 */ /* 0x002fe200000000ff */
[----:B0-----:R0:W-:Y:S03]  /*83e0*/  @!P3 SYNCS.ARRIVE.TRANS64 RZ, [R19+URZ], R11 ;  /* 0x0000000b13ffb9a7 */ /* 0x0011e6000800003f */
[----:B------:R-:W-:-:S13]  /*83f0*/  ISETP.NE.AND P1, PT, R10, 0x2, PT ;  /* 0x000000020a00780c */ /* 0x000fda0003f25270 */
[----:B0-----:R-:W-:Y:S05]  /*8400*/  @P1 BRA `(.L_x_176) ;  /* 0x0000000000041947 */ /* 0x001fea0003800000 */
[----:B------:R-:W-:Y:S01]  /*8410*/  BPT.TRAP 0x1 ;  /* 0x000000040000795c */ /* 0x000fe20000300000 */
.L_x_176:
[----:B------:R-:W-:Y:S05]  /*8420*/  @P0 BRA `(.L_x_177) ;  /* 0x0000000000040947 */ /* 0x000fea0003800000 */
[----:B------:R-:W-:Y:S01]  /*8430*/  BPT.TRAP 0x1 ;  /* 0x000000040000795c */ /* 0x000fe20000300000 */
.L_x_177:
[C-C-:B------:R-:W-:Y:S01]  /*8440*/  IMAD R10, R6.reuse, 0x2000, R21.reuse ;  /* 0x00002000060a7824 */ /* 0x140fe200078e0215 */
[----:B------:R-:W-:Y:S01]  /*8450*/  R2UR UR9, R19 ;  /* 0x00000000130972ca */ /* 0x000fe200000e0000 */
[----:B------:R-:W-:Y:S01]  /*8460*/  IMAD R21, R6, 0x4000, R21 ;  /* 0x0000400006157824 */ /* 0x000fe200078e0215 */
[----:B------:R-:W-:Y:S01]  /*8470*/  UIADD3 UR4, UP0, UR20, 0xf0, URZ ;  /* 0x000000f014047890 */ /* 0x000fe2000ff1e03f */
[----:B------:R-:W-:Y:S01]  /*8480*/  VIADD R20, R20, 0xffffffff ;  /* 0xffffffff14147836 */ /* 0x000fe20000000000 */
[----:B------:R-:W-:Y:S01]  /*8490*/  R2UR UR5, R10 ;  /* 0x000000000a0572ca */ /* 0x000fe200000e0000 */
[----:B------:R-:W-:Y:S01]  /*84a0*/  UIADD3 UR24, UP1, UR20, 0x1f0, URZ ;  /* 0x000001f014187890 */ /* 0x000fe2000ff3e03f */
[----:B------:R-:W-:Y:S01]  /*84b0*/  R2UR UR8, R21 ;  /* 0x00000000150872ca */ /* 0x000fe200000e0000 */
[----:B------:R-:W-:Y:S01]  /*84c0*/  VIADD R6, R6, 0x1 ;  /* 0x0000000106067836 */ /* 0x000fe20000000000 */
[----:B------:R-:W-:Y:S01]  /*84d0*/  R2UR UR11, R17 ;  /* 0x00000000110b72ca */ /* 0x000fe200000e0000 */
[----:B------:R-:W-:Y:S01]  /*84e0*/  UIADD3.X UR25, URZ, UR21, URZ, UP1, !UPT ;  /* 0x000000153f197290 */ /* 0x000fe20008ffe43f */
[----:B------:R-:W-:Y:S01]  /*84f0*/  R2UR UR10, R18 ;  /* 0x00000000120a72ca */ /* 0x000fe200000e0000 */
[----:B------:R-:W-:Y:S01]  /*8500*/  UMOV UR6, 0x0 ;  /* 0x0000000000067882 */ /* 0x000fe20000000000 */
[----:B------:R-:W-:Y:S01]  /*8510*/  R2UR UR12, R4 ;  /* 0x00000000040c72ca */ /* 0x000fe200000e0000 */
[----:B------:R-:W-:Y:S01]  /*8520*/  UMOV UR7, 0x10000000 ;  /* 0x1000000000077882 */ /* 0x000fe20000000000 */
[----:B------:R-:W-:Y:S01]  /*8530*/  R2UR UR19, R16 ;  /* 0x00000000101372ca */ /* 0x000fe200000e0000 */
[----:B------:R-:W-:Y:S01]  /*8540*/  VIADD R18, R18, 0x80 ;  /* 0x0000008012127836 */ /* 0x000fe20000000000 */
[----:B------:R-:W-:Y:S01]  /*8550*/  ISETP.GT.AND P4, PT, R20, 0x1, PT ;  /* 0x000000011400780c */ /* 0x000fe20003f84270 */
[----:B------:R-:W-:Y:S01]  /*8560*/  UIADD3 UR14, UR5, 0x180, URZ ;  /* 0x00000180050e7890 */ /* 0x000fe2000fffe03f */
[----:B------:R-:W-:Y:S01]  /*8570*/  ISETP.NE.AND P1, PT, R6, 0x9, PT ;  /* 0x000000090600780c */ /* 0x000fe20003f25270 */
[----:B------:R-:W-:-:S02]  /*8580*/  UIADD3.X UR5, URZ, UR21, URZ, UP0, !UPT ;  /* 0x000000153f057290 */ /* 0x000fc400087fe43f */
[----:B------:R-:W-:Y:S01]  /*8590*/  UIADD3 UR15, UR8, 0x12180, URZ ;  /* 0x00012180080f7890 */ /* 0x000fe2000fffe03f */
[----:B------:R-:W-:Y:S02]  /*85a0*/  SEL R10, RZ, 0x1, P1 ;  /* 0x00000001ff0a7807 */ /* 0x000fe40000800000 */
[----:B------:R-:W-:Y:S01]  /*85b0*/  UMOV UR8, UR14 ;  /* 0x0000000e00087c82 */ /* 0x000fe20008000000 */
[----:B------:R-:W-:Y:S02]  /*85c0*/  SEL R6, R6, RZ, P1 ;  /* 0x000000ff06067207 */ /* 0x000fe40000800000 */
[----:B------:R-:W-:Y:S01]  /*85d0*/  LOP3.LUT R5, R5, R10, RZ, 0x3c, !PT ;  /* 0x0000000a05057212 */ /* 0x000fe200078e3cff */
[----:B------:R0:W-:Y:S02]  /*85e0*/  UTMALDG.3D [UR8], [UR4], desc[UR6] ;  /* 0x00000608040075b4 */ /* 0x0001e40008011000 */
[----:B0-----:R-:W-:Y:S01]  /*85f0*/  UMOV UR8, UR15 ;  /* 0x0000000f00087c82 */ /* 0x001fe20008000000 */
[----:B------:R-:W-:-:S02]  /*8600*/  UMOV UR11, UR19 ;  /* 0x00000013000b7c82 */ /* 0x000fc40008000000 */
[----:B------:R0:W-:Y:S02]  /*8610*/  UTMALDG.3D [UR8], [UR24], desc[UR6] ;  /* 0x00000608180075b4 */ /* 0x0001e40008011000 */
[----:B0-----:R-:W-:Y:S05]  /*8620*/  @P4 BRA `(.L_x_178) ;  /* 0xfffffffc00484947 */ /* 0x001fea000383ffff */
.L_x_174:
[----:B------:R-:W-:Y:S05]  /*8630*/  BSYNC B1 ;  /* 0x0000000000017941 */ /* 0x000fea0003800000 */
.L_x_173:
[----:B------:R-:W-:Y:S01]  /*8640*/  LOP3.LUT P5, RZ, R14, 0xff, RZ, 0xc0, !PT ;  /* 0x000000ff0eff7812 */ /* 0x000fe200078ac0ff */
[----:B------:R-:W-:Y:S01]  /*8650*/  VIADD R6, R15, UR13 ;  /* 0x0000000d0f067c36 */ /* 0x000fe20008000000 */
[----:B------:R-:W-:Y:S01]  /*8660*/  ULDC.64 UR4, c[0x0][0x650] ;  /* 0x0001940000047ab9 */ /* 0x000fe20000000a00 */
[----:B------:R-:W-:Y:S01]  /*8670*/  IMAD.U32 R11, RZ, RZ, UR13 ;  /* 0x0000000dff0b7e24 */ /* 0x000fe2000f8e00ff */
[----:B------:R-:W-:Y:S01]  /*8680*/  UISETP.GE.U32.AND UP0, UPT, UR13, 0x9, UPT ;  /* 0x000000090d00788c */ /* 0x000fe2000bf06070 */
[----:B------:R-:W-:Y:S01]  /*8690*/  BSSY B1, `(.L_x_179) ;  /* 0x000006b000017945 */ /* 0x000fe20003800000 */
[----:B------:R-:W-:Y:S02]  /*86a0*/  ISETP.GT.U32.AND P1, PT, R6, 0x8, PT ;  /* 0x000000080600780c */ /* 0x000fe40003f24070 */
[----:B------:R-:W-:Y:S02]  /*86b0*/  PRMT R14, RZ, 0x7610, R14 ;  /* 0x00007610ff0e7816 */ /* 0x000fe4000000000e */
[----:B------:R-:W-:-:S02]  /*86c0*/  ISETP.LT.U32.AND P1, PT, R11, 0x9, P1 ;  /* 0x000000090b00780c */ /* 0x000fc40000f21070 */
[----:B------:R-:W-:Y:S01]  /*86d0*/  PLOP3.LUT P4, PT, PT, PT, UP0, 0x80, 0x0 ;  /* 0x000000000000781c */ /* 0x000fe20003f8f008 */
[----:B------:R-:W0:Y:S01]  /*86e0*/  @P5 S2R R5, SR_CgaCtaId ;  /* 0x0000000000055919 */ /* 0x000e220000008800 */
[----:B------:R-:W-:-:S04]  /*86f0*/  @P5 MOV R4, 0x400 ;  /* 0x0000040000045802 */ /* 0x000fc80000000f00 */
[----:B0-----:R-:W-:Y:S01]  /*8700*/  @P5 LEA R10, R5, R4, 0x18 ;  /* 0x00000004050a5211 */ /* 0x001fe200078ec0ff */
[----:B------:R-:W-:-:S03]  /*8710*/  IMAD.WIDE.U32 R4, R6, 0x38e38e39, RZ ;  /* 0x38e38e3906047825 */ /* 0x000fc600078e00ff */
[----:B------:R0:W-:Y:S01]  /*8720*/  @P5 SYNCS.ARRIVE.TRANS64.A1T0 RZ, [R10+URZ+0xc8], RZ ;  /* 0x0000c8ff0aff59a7 */ /* 0x0001e2000810003f */
[----:B------:R-:W-:Y:S01]  /*8730*/  IADD3 R2, P5, R2, R8, RZ ;  /* 0x0000000802027210 */ /* 0x000fe20007fbe0ff */
[----:B------:R-:W-:Y:S01]  /*8740*/  IMAD.MOV.U32 R4, RZ, RZ, -0x1 ;  /* 0xffffffffff047424 */ /* 0x000fe200078e00ff */
[----:B------:R-:W-:Y:S02]  /*8750*/  SHF.R.U32.HI R11, RZ, 0x1, R5 ;  /* 0x00000001ff0b7819 */ /* 0x000fe40000011605 */
[----:B------:R-:W-:Y:S01]  /*8760*/  SEL R5, RZ, 0x1, !P1 ;  /* 0x00000001ff057807 */ /* 0x000fe20004800000 */
[----:B------:R-:W-:Y:S01]  /*8770*/  IMAD.X R3, R3, 0x1, R0, P5 ;  /* 0x0000000103037824 */ /* 0x000fe200028e0600 */
[----:B------:R-:W-:Y:S01]  /*8780*/  ISETP.GE.U32.AND P1, PT, R2, UR4, PT ;  /* 0x0000000402007c0c */ /* 0x000fe2000bf26070 */
[----:B------:R-:W-:Y:S01]  /*8790*/  IMAD R15, R11, -0x9, R6 ;  /* 0xfffffff70b0f7824 */ /* 0x000fe200078e0206 */
[----:B------:R-:W-:Y:S01]  /*87a0*/  LOP3.LUT R12, R12, R5, RZ, 0x3c, !PT ;  /* 0x000000050c0c7212 */ /* 0x000fe200078e3cff */
[----:B------:R-:W-:Y:S01]  /*87b0*/  IMAD.MOV.U32 R6, RZ, RZ, -0x1 ;  /* 0xffffffffff067424 */ /* 0x000fe200078e00ff */
[----:B------:R-:W-:Y:S01]  /*87c0*/  ISETP.GE.U32.AND.EX P1, PT, R3, UR5, PT, P1 ;  /* 0x0000000503007c0c */ /* 0x000fe2000bf26110 */
[----:B------:R-:W-:Y:S01]  /*87d0*/  IMAD.MOV.U32 R5, RZ, RZ, -0x1 ;  /* 0xffffffffff057424 */ /* 0x000fe200078e00ff */
[----:B------:R-:W-:-:S02]  /*87e0*/  @P4 LOP3.LUT R12, R12, 0x1, R11, 0x78, !PT ;  /* 0x000000010c0c4812 */ /* 0x000fc400078e780b */
[----:B0-----:R-:W-:-:S09]  /*87f0*/  PRMT R10, RZ, 0x7610, R10 ;  /* 0x00007610ff0a7816 */ /* 0x001fd2000000000a */
[----:B------:R-:W-:Y:S05]  /*8800*/  @P1 BRA `(.L_x_180) ;  /* 0x00000004004c1947 */ /* 0x000fea0003800000 */
[----:B------:R-:W0:Y:S01]  /*8810*/  S2R R17, SR_CTAID.X ;  /* 0x0000000000117919 */ /* 0x000e220000002500 */
[----:B------:R-:W-:Y:S01]  /*8820*/  ULDC.64 UR4, c[0x0][0x628] ;  /* 0x00018a0000047ab9 */ /* 0x000fe20000000a00 */
[----:B------:R-:W1:Y:S01]  /*8830*/  LDC R18, c[0x0][0x144] ;  /* 0x00005100ff127b82 */ /* 0x000e620000000800 */
[----:B------:R-:W-:Y:S01]  /*8840*/  ISETP.NE.U32.AND P1, PT, RZ, UR4, PT ;  /* 0x00000004ff007c0c */ /* 0x000fe2000bf25070 */
[----:B------:R-:W2:Y:S01]  /*8850*/  S2R R6, SR_CTAID.Y ;  /* 0x0000000000067919 */ /* 0x000ea20000002600 */
[----:B------:R-:W-:Y:S01]  /*8860*/  ULDC UR6, c[0x0][0x150] ;  /* 0x0000540000067ab9 */ /* 0x000fe20000000800 */
[----:B------:R-:W-:Y:S01]  /*8870*/  ULDC UR7, c[0x0][0x630] ;  /* 0x00018c0000077ab9 */ /* 0x000fe20000000800 */
[----:B------:R-:W-:Y:S01]  /*8880*/  ISETP.NE.AND.EX P1, PT, RZ, UR5, PT, P1 ;  /* 0x00000005ff007c0c */ /* 0x000fe2000bf25310 */
[----:B------:R-:W-:Y:S01]  /*8890*/  IMAD.MOV.U32 R4, RZ, RZ, R2 ;  /* 0x000000ffff047224 */ /* 0x000fe200078e0002 */
[----:B0-----:R-:W-:-:S05]  /*88a0*/  I2FP.F32.U32 R5, R17 ;  /* 0x0000001100057245 */ /* 0x001fca0000201000 */
[----:B------:R-:W-:Y:S01]  /*88b0*/  FMUL R20, R5, UR6 ;  /* 0x0000000605147c20 */ /* 0x000fe20008400000 */
[----:B------:R-:W-:-:S05]  /*88c0*/  IMAD.MOV.U32 R5, RZ, RZ, R3 ;  /* 0x000000ffff057224 */ /* 0x000fca00078e0003 */
[----:B--2---:R-:W-:Y:S05]  /*88d0*/  @!P1 BRA `(.L_x_181) ;  /* 0x0000000000289947 */ /* 0x004fea0003800000 */
[----:B------:R-:W-:Y:S02]  /*88e0*/  ULDC UR6, c[0x0][0x634] ;  /* 0x00018d0000067ab9 */ /* 0x000fe40000000800 */
[----:B------:R-:W-:-:S05]  /*88f0*/  IADD3 R5, P1, R2, UR6, RZ ;  /* 0x0000000602057c10 */ /* 0x000fca000ff3e0ff */
[----:B------:R-:W-:-:S04]  /*8900*/  IMAD.X R19, RZ, RZ, R3, P1 ;  /* 0x000000ffff137224 */ /* 0x000fc800008e0603 */
[----:B------:R-:W-:-:S04]  /*8910*/  IMAD.WIDE.U32 R10, R19, UR4, RZ ;  /* 0x00000004130a7c25 */ /* 0x000fc8000f8e00ff */
[----:B------:R-:W-:-:S04]  /*8920*/  IMAD.WIDE.U32 R10, P1, R5, UR5, R10 ;  /* 0x00000005050a7c25 */ /* 0x000fc8000f82000a */
[----:B------:R-:W-:-:S04]  /*8930*/  IMAD.WIDE.U32 R4, R5, UR4, RZ ;  /* 0x0000000405047c25 */ /* 0x000fc8000f8e00ff */
[----:B------:R-:W-:Y:S01]  /*8940*/  IMAD.MOV.U32 R4, RZ, RZ, R11 ;  /* 0x000000ffff047224 */ /* 0x000fe200078e000b */
[----:B------:R-:W-:Y:S01]  /*8950*/  IADD3 RZ, P4, R5, R10, RZ ;  /* 0x0000000a05ff7210 */ /* 0x000fe20007f9e0ff */
[----:B------:R-:W-:-:S04]  /*8960*/  IMAD.X R5, RZ, RZ, RZ, P1 ;  /* 0x000000ffff057224 */ /* 0x000fc800008e06ff */
[----:B------:R-:W-:-:S08]  /*8970*/  IMAD.WIDE.U32.X R4, R19, UR5, R4, P4 ;  /* 0x0000000513047c25 */ /* 0x000fd0000a0e0404 */
.L_x_181:
[--C-:B------:R-:W-:Y:S01]  /*8980*/  SHF.R.U64 R16, R4, UR7, R5.reuse ;  /* 0x0000000704107c19 */ /* 0x100fe20008001205 */
[----:B------:R-:W0:Y:S01]  /*8990*/  F2I.U32.TRUNC.NTZ R20, R20 ;  /* 0x0000001400147305 */ /* 0x000e22000020f000 */
[----:B------:R-:W-:Y:S01]  /*89a0*/  SHF.R.U32.HI R4, RZ, UR7, R5 ;  /* 0x00000007ff047c19 */ /* 0x000fe20008011605 */
[----:B------:R-:W-:Y:S01]  /*89b0*/  ULDC.64 UR4, c[0x0][0x620] ;  /* 0x0001880000047ab9 */ /* 0x000fe20000000a00 */
[----:B------:R-:W-:Y:S01]  /*89c0*/  IADD3 R11, P1, RZ, -R16, RZ ;  /* 0x80000010ff0b7210 */ /* 0x000fe20007f3e0ff */
[----:B------:R-:W-:Y:S01]  /*89d0*/  ULDC.64 UR6, c[0x0][0x640] ;  /* 0x0001900000067ab9 */ /* 0x000fe20000000a00 */
[----:B------:R-:W2:Y:S03]  /*89e0*/  LDC R21, c[0x0][0x148] ;  /* 0x00005200ff157b82 */ /* 0x000ea60000000800 */
[----:B------:R-:W-:Y:S01]  /*89f0*/  IMAD.X R4, RZ, RZ, ~R4, P1 ;  /* 0x000000ffff047224 */ /* 0x000fe200008e0e04 */
[----:B------:R-:W-:-:S03]  /*8a00*/  ISETP.NE.U32.AND P1, PT, RZ, UR6, PT ;  /* 0x00000006ff007c0c */ /* 0x000fc6000bf25070 */
[----:B------:R-:W-:Y:S01]  /*8a10*/  IMAD R10, R4, UR4, RZ ;  /* 0x00000004040a7c24 */ /* 0x000fe2000f8e02ff */
[----:B------:R-:W-:Y:S01]  /*8a20*/  ISETP.NE.AND.EX P1, PT, RZ, UR7, PT, P1 ;  /* 0x00000007ff007c0c */ /* 0x000fe2000bf25310 */
[----:B------:R-:W-:Y:S01]  /*8a30*/  IMAD.WIDE.U32 R4, R11, UR4, R2 ;  /* 0x000000040b047c25 */ /* 0x000fe2000f8e0002 */
[----:B------:R-:W-:-:S03]  /*8a40*/  ULDC UR4, c[0x0][0x618] ;  /* 0x0001860000047ab9 */ /* 0x000fc60000000800 */
[----:B------:R-:W-:Y:S01]  /*8a50*/  IMAD R11, R11, UR5, R10 ;  /* 0x000000050b0b7c24 */ /* 0x000fe2000f8e020a */
[----:B------:R-:W-:Y:S01]  /*8a60*/  ULDC UR5, c[0x0][0x154] ;  /* 0x0000550000057ab9 */ /* 0x000fe20000000800 */
[----:B0-----:R-:W-:Y:S02]  /*8a70*/  IMAD.MOV R10, RZ, RZ, -R20 ;  /* 0x000000ffff0a7224 */ /* 0x001fe400078e0a14 */
[----:B------:R-:W-:Y:S02]  /*8a80*/  IMAD.IADD R5, R5, 0x1, R11 ;  /* 0x0000000105057824 */ /* 0x000fe400078e020b */
[----:B-1----:R-:W-:Y:S01]  /*8a90*/  IMAD R17, R18, R10, R17 ;  /* 0x0000000a12117224 */ /* 0x002fe200078e0211 */
[----:B------:R-:W-:Y:S02]  /*8aa0*/  I2FP.F32.U32 R10, R6 ;  /* 0x00000006000a7245 */ /* 0x000fe40000201000 */
[--C-:B------:R-:W-:Y:S02]  /*8ab0*/  SHF.R.U64 R18, R4, UR4, R5.reuse ;  /* 0x0000000404127c19 */ /* 0x100fe40008001205 */
[----:B------:R-:W-:Y:S01]  /*8ac0*/  SHF.R.U32.HI R5, RZ, UR4, R5 ;  /* 0x00000004ff057c19 */ /* 0x000fe20008011605 */
[----:B------:R-:W-:Y:S01]  /*8ad0*/  FMUL R10, R10, UR5 ;  /* 0x000000050a0a7c20 */ /* 0x000fe20008400000 */
[----:B------:R-:W-:-:S02]  /*8ae0*/  ULDC UR4, c[0x0][0x608] ;  /* 0x0001820000047ab9 */ /* 0x000fc40000000800 */
[--C-:B------:R-:W-:Y:S01]  /*8af0*/  SHF.R.U64 R20, R18, UR4, R5.reuse ;  /* 0x0000000412147c19 */ /* 0x100fe20008001205 */
[----:B------:R0:W1:Y:S01]  /*8b00*/  F2I.U32.TRUNC.NTZ R22, R10 ;  /* 0x0000000a00167305 */ /* 0x000062000020f000 */
[----:B------:R-:W-:Y:S01]  /*8b10*/  SHF.R.U32.HI R5, RZ, UR4, R5 ;  /* 0x00000004ff057c19 */ /* 0x000fe20008011605 */
[----:B------:R-:W-:-:S03]  /*8b20*/  ULDC UR4, c[0x0][0x658] ;  /* 0x0001960000047ab9 */ /* 0x000fc60000000800 */
[--C-:B------:R-:W-:Y:S02]  /*8b30*/  SHF.R.U64 R19, R20, UR4, R5.reuse ;  /* 0x0000000414137c19 */ /* 0x100fe40008001205 */
[----:B------:R-:W-:-:S03]  /*8b40*/  SHF.R.U32.HI R23, RZ, UR4, R5 ;  /* 0x00000004ff177c19 */ /* 0x000fc60008011605 */
[----:B------:R-:W-:Y:S02]  /*8b50*/  IMAD.MOV.U32 R4, RZ, RZ, R19 ;  /* 0x000000ffff047224 */ /* 0x000fe400078e0013 */
[----:B------:R-:W-:Y:S01]  /*8b60*/  IMAD.MOV.U32 R5, RZ, RZ, R23 ;  /* 0x000000ffff057224 */ /* 0x000fe200078e0017 */
[----:B0-----:R-:W-:Y:S06]  /*8b70*/  @!P1 BRA `(.L_x_182) ;  /* 0x0000000000289947 */ /* 0x001fec0003800000 */
        /* <DEDUP_REMOVED lines=10> */
.L_x_182:
[----:B------:R-:W-:Y:S01]  /*8c20*/  ULDC UR4, c[0x0][0x648] ;  /* 0x0001920000047ab9 */ /* 0x000fe20000000800 */
[----:B-1----:R-:W-:Y:S01]  /*8c30*/  IMAD.MOV R22, RZ, RZ, -R22 ;  /* 0x000000ffff167224 */ /* 0x002fe200078e0a16 */
[----:B------:R-:W-:Y:S01]  /*8c40*/  SHF.R.U64 R5, R4, UR4, R5 ;  /* 0x0000000404057c19 */ /* 0x000fe20008001205 */
[----:B------:R-:W-:Y:S01]  /*8c50*/  ULDC UR4, c[0x0][0x638] ;  /* 0x00018e0000047ab9 */ /* 0x000fe20000000800 */
[----:B------:R-:W-:Y:S01]  /*8c60*/  LOP3.LUT R4, R20, UR17, RZ, 0xc0, !PT ;  /* 0x0000001114047c12 */ /* 0x000fe2000f8ec0ff */
[----:B--2---:R-:W-:Y:S01]  /*8c70*/  @P2 IMAD R17, R21, R22, R6 ;  /* 0x0000001615112224 */ /* 0x004fe200078e0206 */
[----:B------:R-:W-:Y:S01]  /*8c80*/  LOP3.LUT R18, R18, UR16, RZ, 0xc0, !PT ;  /* 0x0000001012127c12 */ /* 0x000fe2000f8ec0ff */
[----:B------:R-:W-:Y:S01]  /*8c90*/  IMAD.MOV R6, RZ, RZ, -R5 ;  /* 0x000000ffff067224 */ /* 0x000fe200078e0a05 */
[----:B------:R-:W-:Y:S01]  /*8ca0*/  ULDC UR5, c[0x0][0x610] ;  /* 0x0001840000057ab9 */ /* 0x000fe20000000800 */
[----:B------:R-:W-:Y:S02]  /*8cb0*/  IMAD R4, R5, UR18, R4 ;  /* 0x0000001205047c24 */ /* 0x000fe4000f8e0204 */
[----:B------:R-:W-:Y:S01]  /*8cc0*/  IMAD R19, R6, UR4, R19 ;  /* 0x0000000406137c24 */ /* 0x000fe2000f8e0213 */
[----:B------:R-:W-:Y:S01]  /*8cd0*/  ULDC UR4, c[0x0][0x600] ;  /* 0x0001800000047ab9 */ /* 0x000fe20000000800 */
[----:B------:R-:W-:-:S02]  /*8ce0*/  IMAD R17, R4, UR5, R17 ;  /* 0x0000000504117c24 */ /* 0x000fc4000f8e0211 */
[----:B------:R-:W-:Y:S02]  /*8cf0*/  IMAD R6, R19, UR4, R18 ;  /* 0x0000000413067c24 */ /* 0x000fe4000f8e0212 */
[----:B------:R-:W-:Y:S02]  /*8d00*/  IMAD.MOV.U32 R10, RZ, RZ, 0x1 ;  /* 0x00000001ff0a7424 */ /* 0x000fe400078e00ff */
[----:B------:R-:W-:Y:S01]  /*8d10*/  IMAD.MOV.U32 R4, RZ, RZ, R16 ;  /* 0x000000ffff047224 */ /* 0x000fe200078e0010 */
[----:B------:R-:W-:Y:S02]  /*8d20*/  SEL R5, R6, R17, !P2 ;  /* 0x0000001106057207 */ /* 0x000fe40005000000 */
[----:B------:R-:W-:-:S07]  /*8d30*/  SEL R6, R17, R6, !P2 ;  /* 0x0000000611067207 */ /* 0x000fce0005000000 */
.L_x_180:
[----:B------:R-:W-:Y:S05]  /*8d40*/  BSYNC B1 ;  /* 0x0000000000017941 */ /* 0x000fea0003800000 */
.L_x_179:
[----:B------:R-:W-:-:S13]  /*8d50*/  LOP3.LUT P1, RZ, R10, 0xff, RZ, 0xc0, !PT ;  /* 0x000000ff0aff7812 */ /* 0x000fda000782c0ff */
[----:B------:R-:W-:Y:S05]  /*8d60*/  @P1 BRA `(.L_x_183) ;  /* 0xfffffff400441947 */ /* 0x000fea000383ffff */
[----:B------:R-:W-:Y:S05]  /*8d70*/  BSYNC B0 ;  /* 0x0000000000007941 */ /* 0x000fea0003800000 */
.L_x_171:
[----:B------:R-:W-:-:S03]  /*8d80*/  UMOV UR4, 0xffffffff ;  /* 0xffffffff00047882 */ /* 0x000fc60000000000 */
[----:B------:R-:W-:Y:S05]  /*8d90*/  BRA.DIV UR4, `(.L_x_184) ;  /* 0x0000000a04007947 */ /* 0x000fea000b800000 */
[----:B------:R-:W-:-:S13]  /*8da0*/  ELECT P0, URZ, PT ;  /* 0x00000000003f782f */ /* 0x000fda0003800000 */
.L_x_205:
[----:B------:R-:W-:Y:S04]  /*8db0*/  BSSY B0, `(.L_x_185) ;  /* 0x0000058000007945 */ /* 0x000fe80003800000 */
[----:B------:R-:W-:Y:S05]  /*8dc0*/  @!P0 BRA `(.L_x_186) ;  /* 0x0000000400588947 */ /* 0x000fea0003800000 */
[----:B------:R-:W-:-:S04]  /*8dd0*/  LOP3.LUT R7, R7, 0x2, RZ, 0xfc, !PT ;  /* 0x0000000207077812 */ /* 0x000fc800078efcff */
[----:B------:R-:W-:-:S13]  /*8de0*/  ISETP.NE.AND P0, PT, R7, 0x3, PT ;  /* 0x000000030700780c */ /* 0x000fda0003f05270 */
[----:B------:R-:W-:Y:S05]  /*8df0*/  @!P0 BRA `(.L_x_187) ;  /* 0x0000000000048947 */ /* 0x000fea0003800000 */
[----:B------:R-:W-:Y:S01]  /*8e00*/  BPT.TRAP 0x1 ;  /* 0x000000040000795c */ /* 0x000fe20000300000 */
.L_x_187:
[----:B------:R-:W0:Y:S01]  /*8e10*/  S2R R3, SR_CgaCtaId ;  /* 0x0000000000037919 */ /* 0x000e220000008800 */
[----:B------:R-:W-:Y:S02]  /*8e20*/  MOV R0, 0x400 ;  /* 0x0000040000007802 */ /* 0x000fe40000000f00 */
[----:B------:R-:W-:Y:S02]  /*8e30*/  SHF.L.U32 R2, R12, 0x1f, RZ ;  /* 0x0000001f0c027819 */ /* 0x000fe400000006ff */
[----:B0-----:R-:W-:-:S05]  /*8e40*/  LEA R0, R3, R0, 0x18 ;  /* 0x0000000003007211 */ /* 0x001fca00078ec0ff */
[----:B------:R-:W-:-:S04]  /*8e50*/  VIADD R0, R0, 0x48 ;  /* 0x0000004800007836 */ /* 0x000fc80000000000 */
[C---:B------:R-:W-:Y:S02]  /*8e60*/  IMAD R5, R15.reuse, 0x8, R0 ;  /* 0x000000080f057824 */ /* 0x040fe400078e0200 */
[----:B------:R-:W-:Y:S02]  /*8e70*/  VIADD R15, R15, 0x1 ;  /* 0x000000010f0f7836 */ /* 0x000fe40000000000 */
[----:B------:R-:W0:Y:S03]  /*8e80*/  SYNCS.PHASECHK.TRANS64.TRYWAIT P0, [R5+URZ], R2 ;  /* 0x00000002050075a7 */ /* 0x000e26000800017f */
[----:B------:R-:W-:-:S04]  /*8e90*/  ISETP.NE.AND P1, PT, R15, 0x9, PT ;  /* 0x000000090f00780c */ /* 0x000fc80003f25270 */
[----:B------:R-:W-:Y:S02]  /*8ea0*/  SEL R3, RZ, 0x1, P1 ;  /* 0x00000001ff037807 */ /* 0x000fe40000800000 */
[----:B------:R-:W-:Y:S02]  /*8eb0*/  SEL R15, R15, RZ, P1 ;  /* 0x000000ff0f0f7207 */ /* 0x000fe40000800000 */
[----:B------:R-:W-:-:S03]  /*8ec0*/  LOP3.LUT R12, R12, R3, RZ, 0x3c, !PT ;  /* 0x000000030c0c7212 */ /* 0x000fc600078e3cff */
[----:B------:R-:W-:Y:S01]  /*8ed0*/  IMAD R7, R15, 0x8, R0 ;  /* 0x000000080f077824 */ /* 0x000fe200078e0200 */
[----:B------:R-:W-:Y:S01]  /*8ee0*/  SHF.L.U32 R4, R12, 0x1f, RZ ;  /* 0x0000001f0c047819 */ /* 0x000fe200000006ff */
[----:B0-----:R-:W-:Y:S06]  /*8ef0*/  @!P0 BRA `(.L_x_188) ;  /* 0x0000000400cc8947 */ /* 0x001fec0003800000 */
.L_x_206:
[----:B------:R-:W1:Y:S01]  /*8f00*/  SYNCS.PHASECHK.TRANS64.TRYWAIT P0, [R7+URZ], R4 ;  /* 0x00000004070075a7 */ /* 0x000e62000800017f */
[----:B0-----:R-:W-:-:S05]  /*8f10*/  VIADD R2, R15, 0x1 ;  /* 0x000000010f027836 */ /* 0x001fca0000000000 */
[----:B------:R-:W-:-:S04]  /*8f20*/  ISETP.NE.AND P1, PT, R2, 0x9, PT ;  /* 0x000000090200780c */ /* 0x000fc80003f25270 */
[----:B------:R-:W-:Y:S02]  /*8f30*/  SEL R3, RZ, 0x1, P1 ;  /* 0x00000001ff037807 */ /* 0x000fe40000800000 */
[----:B------:R-:W-:Y:S02]  /*8f40*/  SEL R9, R2, RZ, P1 ;  /* 0x000000ff02097207 */ /* 0x000fe40000800000 */
[----:B------:R-:W-:-:S03]  /*8f50*/  LOP3.LUT R12, R12, R3, RZ, 0x3c, !PT ;  /* 0x000000030c0c7212 */ /* 0x000fc600078e3cff */
[----:B------:R-:W-:Y:S01]  /*8f60*/  IMAD R6, R9, 0x8, R0 ;  /* 0x0000000809067824 */ /* 0x000fe200078e0200 */
[----:B------:R-:W-:Y:S01]  /*8f70*/  SHF.L.U32 R5, R12, 0x1f, RZ ;  /* 0x0000001f0c057819 */ /* 0x000fe200000006ff */
[----:B-1----:R-:W-:Y:S06]  /*8f80*/  @!P0 BRA `(.L_x_189) ;  /* 0x0000000400bc8947 */ /* 0x002fec0003800000 */
.L_x_207:
[----:B------:R-:W1:Y:S01]  /*8f90*/  SYNCS.PHASECHK.TRANS64.TRYWAIT P0, [R6+URZ], R5 ;  /* 0x00000005060075a7 */ /* 0x000e62000800017f */
[----:B------:R-:W-:-:S05]  /*8fa0*/  VIADD R2, R9, 0x1 ;  /* 0x0000000109027836 */ /* 0x000fca0000000000 */
[----:B------:R-:W-:-:S04]  /*8fb0*/  ISETP.NE.AND P1, PT, R2, 0x9, PT ;  /* 0x000000090200780c */ /* 0x000fc80003f25270 */
[----:B------:R-:W-:Y:S02]  /*8fc0*/  SEL R3, RZ, 0x1, P1 ;  /* 0x00000001ff037807 */ /* 0x000fe40000800000 */
[----:B0-----:R-:W-:Y:S02]  /*8fd0*/  SEL R7, R2, RZ, P1 ;  /* 0x000000ff02077207 */ /* 0x001fe40000800000 */
[----:B------:R-:W-:-:S03]  /*8fe0*/  LOP3.LUT R12, R12, R3, RZ, 0x3c, !PT ;  /* 0x000000030c0c7212 */ /* 0x000fc600078e3cff */
[----:B------:R-:W-:Y:S01]  /*8ff0*/  IMAD R9, R7, 0x8, R0 ;  /* 0x0000000807097824 */ /* 0x000fe200078e0200 */
[----:B------:R-:W-:Y:S01]  /*9000*/  SHF.L.U32 R4, R12, 0x1f, RZ ;  /* 0x0000001f0c047819 */ /* 0x000fe200000006ff */
[----:B-1----:R-:W-:Y:S06]  /*9010*/  @!P0 BRA `(.L_x_190) ;  /* 0x0000000400ac8947 */ /* 0x002fec0003800000 */
.L_x_208:
[----:B------:R-:W1:Y:S01]  /*9020*/  SYNCS.PHASECHK.TRANS64.TRYWAIT P0, [R9+URZ], R4 ;  /* 0x00000004090075a7 */ /* 0x000e62000800017f */
[----:B------:R-:W-:-:S05]  /*9030*/  VIADD R2, R7, 0x1 ;  /* 0x0000000107027836 */ /* 0x000fca0000000000 */
[----:B------:R-:W-:-:S04]  /*9040*/  ISETP.NE.AND P1, PT, R2, 0x9, PT ;  /* 0x000000090200780c */ /* 0x000fc80003f25270 */
[----:B------:R-:W-:Y:S02]  /*9050*/  SEL R3, RZ, 0x1, P1 ;  /* 0x00000001ff037807 */ /* 0x000fe40000800000 */
[----:B------:R-:W-:Y:S02]  /*9060*/  SEL R7, R2, RZ, P1 ;  /* 0x000000ff02077207 */ /* 0x000fe40000800000 */
[----:B------:R-:W-:-:S03]  /*9070*/  LOP3.LUT R12, R12, R3, RZ, 0x3c, !PT ;  /* 0x000000030c0c7212 */ /* 0x000fc600078e3cff */
[----:B0-----:R-:W-:Y:S01]  /*9080*/  IMAD R6, R7, 0x8, R0 ;  /* 0x0000000807067824 */ /* 0x001fe200078e0200 */
[----:B------:R-:W-:Y:S01]  /*9090*/  SHF.L.U32 R5, R12, 0x1f, RZ ;  /* 0x0000001f0c057819 */ /* 0x000fe200000006ff */
[----:B-1----:R-:W-:Y:S06]  /*90a0*/  @!P0 BRA `(.L_x_191) ;  /* 0x00000004009c8947 */ /* 0x002fec0003800000 */
.L_x_209:
        /* <DEDUP_REMOVED lines=9> */
.L_x_210:
[----:B------:R-:W1:Y:S01]  /*9140*/  SYNCS.PHASECHK.TRANS64.TRYWAIT P0, [R9+URZ], R4 ;  /* 0x00000004090075a7 */ /* 0x000e62000800017f */
[----:B------:R-:W-:-:S05]  /*9150*/  VIADD R2, R7, 0x1 ;  /* 0x0000000107027836 */ /* 0x000fca0000000000 */
[----:B------:R-:W-:-:S04]  /*9160*/  ISETP.NE.AND P1, PT, R2, 0x9, PT ;  /* 0x000000090200780c */ /* 0x000fc80003f25270 */
[----:B------:R-:W-:Y:S02]  /*9170*/  SEL R3, RZ, 0x1, P1 ;  /* 0x00000001ff037807 */ /* 0x000fe40000800000 */
[----:B------:R-:W-:Y:S02]  /*9180*/  SEL R7, R2, RZ, P1 ;  /* 0x000000ff02077207 */ /* 0x000fe40000800000 */
[----:B------:R-:W-:-:S03]  /*9190*/  LOP3.LUT R12, R12, R3, RZ, 0x3c, !PT ;  /* 0x000000030c0c7212 */ /* 0x000fc600078e3cff */
[----:B------:R-:W-:Y:S01]  /*91a0*/  IMAD R8, R7, 0x8, R0 ;  /* 0x0000000807087824 */ /* 0x000fe200078e0200 */
[----:B0-----:R-:W-:Y:S01]  /*91b0*/  SHF.L.U32 R5, R12, 0x1f, RZ ;  /* 0x0000001f0c057819 */ /* 0x001fe200000006ff */
[----:B-1----:R-:W-:Y:S06]  /*91c0*/  @!P0 BRA `(.L_x_193) ;  /* 0x00000004007c8947 */ /* 0x002fec0003800000 */
.L_x_211:
[----:B------:R-:W1:Y:S01]  /*91d0*/  SYNCS.PHASECHK.TRANS64.TRYWAIT P0, [R8+URZ], R5 ;  /* 0x00000005080075a7 */ /* 0x000e62000800017f */
[----:B------:R-:W-:-:S05]  /*91e0*/  VIADD R2, R7, 0x1 ;  /* 0x0000000107027836 */ /* 0x000fca0000000000 */
[----:B------:R-:W-:-:S04]  /*91f0*/  ISETP.NE.AND P1, PT, R2, 0x9, PT ;  /* 0x000000090200780c */ /* 0x000fc80003f25270 */
[----:B------:R-:W-:Y:S02]  /*9200*/  SEL R3, RZ, 0x1, P1 ;  /* 0x00000001ff037807 */ /* 0x000fe40000800000 */
[----:B------:R-:W-:Y:S02]  /*9210*/  SEL R7, R2, RZ, P1 ;  /* 0x000000ff02077207 */ /* 0x000fe40000800000 */
[----:B0-----:R-:W-:-:S03]  /*9220*/  LOP3.LUT R9, R12, R3, RZ, 0x3c, !PT ;  /* 0x000000030c097212 */ /* 0x001fc600078e3cff */
[----:B------:R-:W-:Y:S01]  /*9230*/  IMAD R11, R7, 0x8, R0 ;  /* 0x00000008070b7824 */ /* 0x000fe200078e0200 */
[----:B------:R-:W-:Y:S01]  /*9240*/  SHF.L.U32 R6, R9, 0x1f, RZ ;  /* 0x0000001f09067819 */ /* 0x000fe200000006ff */
[----:B-1----:R-:W-:Y:S06]  /*9250*/  @!P0 BRA `(.L_x_194) ;  /* 0x00000004006c8947 */ /* 0x002fec0003800000 */
.L_x_212:
[----:B------:R-:W1:Y:S01]  /*9260*/  SYNCS.PHASECHK.TRANS64.TRYWAIT P0, [R11+URZ], R6 ;  /* 0x000000060b0075a7 */ /* 0x000e62000800017f */
[----:B------:R-:W-:-:S05]  /*9270*/  VIADD R2, R7, 0x1 ;  /* 0x0000000107027836 */ /* 0x000fca0000000000 */
[----:B------:R-:W-:-:S04]  /*9280*/  ISETP.NE.AND P1, PT, R2, 0x9, PT ;  /* 0x000000090200780c */ /* 0x000fc80003f25270 */
[----:B------:R-:W-:Y:S02]  /*9290*/  SEL R4, RZ, 0x1, P1 ;  /* 0x00000001ff047807 */ /* 0x000fe40000800000 */
[----:B------:R-:W-:Y:S02]  /*92a0*/  SEL R3, R2, RZ, P1 ;  /* 0x000000ff02037207 */ /* 0x000fe40000800000 */
[----:B------:R-:W-:Y:S01]  /*92b0*/  LOP3.LUT R4, R9, R4, RZ, 0x3c, !PT ;  /* 0x0000000409047212 */ /* 0x000fe200078e3cff */
[----:B-1----:R-:W-:Y:S06]  /*92c0*/  @!P0 BRA `(.L_x_195) ;  /* 0x0000000400648947 */ /* 0x002fec0003800000 */
.L_x_213:
[----:B------:R-:W-:Y:S01]  /*92d0*/  IMAD R3, R3, 0x8, R0 ;  /* 0x0000000803037824 */ /* 0x000fe200078e0200 */
[----:B------:R-:W-:-:S07]  /*92e0*/  SHF.L.U32 R0, R4, 0x1f, RZ ;  /* 0x0000001f04007819 */ /* 0x000fce00000006ff */
.L_x_196:
[----:B--2---:R2:W3:Y:S02]  /*92f0*/  SYNCS.PHASECHK.TRANS64.TRYWAIT P0, [R3+URZ], R0 ;  /* 0x00000000030075a7 */ /* 0x0044e4000800017f */
[----:B---3--:R-:W-:Y:S05]  /*9300*/  @!P0 NANOSLEEP.SYNCS 0x989680 ;  /* 0x009896800000895d */ /* 0x008fea0003900000 */
[----:B------:R-:W3:Y:S02]  /*9310*/  @!P0 SYNCS.PHASECHK.TRANS64 P0, [R3+URZ], R0 ;  /* 0x00000000030085a7 */ /* 0x000ee4000800007f */
[----:B---3--:R-:W-:Y:S05]  /*9320*/  @!P0 BRA `(.L_x_196) ;  /* 0xfffffffc00f08947 */ /* 0x008fea000383ffff */
.L_x_186:
[----:B------:R-:W-:Y:S05]  /*9330*/  BSYNC B0 ;  /* 0x0000000000007941 */ /* 0x000fea0003800000 */
.L_x_185:
[----:B------:R-:W-:Y:S05]  /*9340*/  EXIT ;  /* 0x000000000000794d */ /* 0x000fea0003800000 */
.L_x_16:
[----:B0-----:R-:W-:-:S04]  /*9350*/  IMAD.U32 R17, RZ, RZ, UR11 ;  /* 0x0000000bff117e24 */ /* 0x001fc8000f8e00ff */
[----:B------:R0:W1:Y:S03]  /*9360*/  SYNCS.PHASECHK.TRANS64.TRYWAIT P0, [R17+URZ+-0x8], R16 ;  /* 0xfffff810110075a7 */ /* 0x000066000800017f */
[----:B-1----:R-:W-:Y:S05]  /*9370*/  @!P0 NANOSLEEP.SYNCS 0x989680 ;  /* 0x009896800000895d */ /* 0x002fea0003900000 */
[----:B------:R-:W1:Y:S02]  /*9380*/  @!P0 SYNCS.PHASECHK.TRANS64 P0, [R17+URZ+-0x8], R16 ;  /* 0xfffff810110085a7 */ /* 0x000e64000800007f */
[----:B-1----:R-:W-:Y:S05]  /*9390*/  @!P0 BRA `(.L_x_16) ;  /* 0xfffffffc00ec8947 */ /* 0x002fea000383ffff */
[----:B------:R-:W-:Y:S05]  /*93a0*/  BRA `(.L_x_197) ;  /* 0xffffff80005c7947 */ /* 0x000fea000383ffff */
.L_x_21:
[----:B-1----:R-:W-:-:S04]  /*93b0*/  IMAD.U32 R17, RZ, RZ, UR6 ;  /* 0x00000006ff117e24 */ /* 0x002fc8000f8e00ff */
[----:B------:R1:W2:Y:S03]  /*93c0*/  SYNCS.PHASECHK.TRANS64.TRYWAIT P0, [R17+URZ], R16 ;  /* 0x00000010110075a7 */ /* 0x0002a6000800017f */
[----:B--2---:R-:W-:Y:S05]  /*93d0*/  @!P0 NANOSLEEP.SYNCS 0x989680 ;  /* 0x009896800000895d */ /* 0x004fea0003900000 */
[----:B------:R-:W2:Y:S02]  /*93e0*/  @!P0 SYNCS.PHASECHK.TRANS64 P0, [R17+URZ], R16 ;  /* 0x00000010110085a7 */ /* 0x000ea4000800007f */
[----:B--2---:R-:W-:Y:S05]  /*93f0*/  @!P0 BRA `(.L_x_21) ;  /* 0xfffffffc00ec8947 */ /* 0x004fea000383ffff */
[----:B------:R-:W-:Y:S05]  /*9400*/  BRA `(.L_x_20) ;  /* 0xffffff8400887947 */ /* 0x000fea000383ffff */
.L_x_27:
[----:B-1----:R-:W-:-:S04]  /*9410*/  IMAD.U32 R18, RZ, RZ, UR16 ;  /* 0x00000010ff127e24 */ /* 0x002fc8000f8e00ff */
[----:B------:R1:W2:Y:S03]  /*9420*/  SYNCS.PHASECHK.TRANS64.TRYWAIT P0, [R18+URZ], R17 ;  /* 0x00000011120075a7 */ /* 0x0002a6000800017f */
[----:B--2---:R-:W-:Y:S05]  /*9430*/  @!P0 NANOSLEEP.SYNCS 0x989680 ;  /* 0x009896800000895d */ /* 0x004fea0003900000 */
[----:B------:R-:W2:Y:S02]  /*9440*/  @!P0 SYNCS.PHASECHK.TRANS64 P0, [R18+URZ], R17 ;  /* 0x00000011120085a7 */ /* 0x000ea4000800007f */
[----:B--2---:R-:W-:Y:S05]  /*9450*/  @!P0 BRA `(.L_x_27) ;  /* 0xfffffffc00ec8947 */ /* 0x004fea000383ffff */
[----:B------:R-:W-:Y:S05]  /*9460*/  BRA `(.L_x_26) ;  /* 0xffffff8c00f07947 */ /* 0x000fea000383ffff */
.L_x_35:
[----:B0-----:R-:W-:-:S04]  /*9470*/  IMAD.U32 R17, RZ, RZ, UR11 ;  /* 0x0000000bff117e24 */ /* 0x001fc8000f8e00ff */
[----:B------:R0:W1:Y:S03]  /*9480*/  SYNCS.PHASECHK.TRANS64.TRYWAIT P0, [R17+URZ+0x8], R16 ;  /* 0x00000810110075a7 */ /* 0x000066000800017f */
[----:B-1----:R-:W-:Y:S05]  /*9490*/  @!P0 NANOSLEEP.SYNCS 0x989680 ;  /* 0x009896800000895d */ /* 0x002fea0003900000 */
[----:B------:R-:W1:Y:S02]  /*94a0*/  @!P0 SYNCS.PHASECHK.TRANS64 P0, [R17+URZ+0x8], R16 ;  /* 0x00000810110085a7 */ /* 0x000e64000800007f */
[----:B-1----:R-:W-:Y:S05]  /*94b0*/  @!P0 BRA `(.L_x_35) ;  /* 0xfffffffc00ec8947 */ /* 0x002fea000383ffff */
[----:B------:R-:W-:Y:S05]  /*94c0*/  BRA `(.L_x_198) ;  /* 0xffffff9c00787947 */ /* 0x000fea000383ffff */
.L_x_172:
[----:B------:R-:W-:Y:S01]  /*94d0*/  BSSY B1, `(.L_x_199) ;  /* 0x0000006000017945 */ /* 0x000fe20003800000 */
[----:B------:R-:W-:-:S07]  /*94e0*/  IMAD.MOV.U32 R10, RZ, RZ, -0x1 ;  /* 0xffffffffff0a7424 */ /* 0x000fce00078e00ff */
[----:B------:R-:W-:Y:S05]  /*94f0*/  WARPSYNC.COLLECTIVE R10, `(.L_x_200) ;  /* 0x000000000a0c7348 */ /* 0x000fea0003c00000 */
[----:B------:R-:W-:Y:S02]  /*9500*/  ELECT P1, UR62, PT ;  /* 0x00000000003e782f */ /* 0x000fe40003820000 */
[----:B------:R-:W-:Y:S01]  /*9510*/  MOV R10, UR62 ;  /* 0x0000003e000a7c02 */ /* 0x000fe20008000f00 */
[----:B------:R-:W-:Y:S10]  /*9520*/  ENDCOLLECTIVE ;  /* 0x000000000000791b */ /* 0x000ff40003800000 */
.L_x_200:
[----:B------:R-:W-:Y:S05]  /*9530*/  BSYNC B1 ;  /* 0x0000000000017941 */ /* 0x000fea0003800000 */
.L_x_199:
[----:B------:R-:W-:Y:S05]  /*9540*/  BRA `(.L_x_201) ;  /* 0xffffffec00587947 */ /* 0x000fea000383ffff */
.L_x_175:
[----:B-1----:R1:W2:Y:S02]  /*9550*/  SYNCS.PHASECHK.TRANS64.TRYWAIT P1, [R19+URZ+0x48], R10 ;  /* 0x0000480a130075a7 */ /* 0x0022a4000802017f */
[----:B--2---:R-:W-:Y:S05]  /*9560*/  @!P1 NANOSLEEP.SYNCS 0x989680 ;  /* 0x009896800000995d */ /* 0x004fea0003900000 */
[----:B------:R-:W2:Y:S02]  /*9570*/  @!P1 SYNCS.PHASECHK.TRANS64 P1, [R19+URZ+0x48], R10 ;  /* 0x0000480a130095a7 */ /* 0x000ea4000802007f */
[----:B--2---:R-:W-:Y:S05]  /*9580*/  @!P1 BRA `(.L_x_175) ;  /* 0xfffffffc00f09947 */ /* 0x004fea000383ffff */
[----:B------:R-:W-:Y:S05]  /*9590*/  BRA `(.L_x_202) ;  /* 0xffffffec008c7947 */ /* 0x000fea000383ffff */
.L_x_184:
[----:B------:R-:W-:Y:S01]  /*95a0*/  BSSY B0, `(.L_x_203) ;  /* 0x0000006000007945 */ /* 0x000fe20003800000 */
[----:B------:R-:W-:-:S07]  /*95b0*/  IMAD.MOV.U32 R10, RZ, RZ, -0x1 ;  /* 0xffffffffff0a7424 */ /* 0x000fce00078e00ff */
[----:B------:R-:W-:Y:S05]  /*95c0*/  WARPSYNC.COLLECTIVE R10, `(.L_x_204) ;  /* 0x000000000a0c7348 */ /* 0x000fea0003c00000 */
[----:B------:R-:W-:Y:S02]  /*95d0*/  ELECT P1, UR62, PT ;  /* 0x00000000003e782f */ /* 0x000fe40003820000 */
[----:B------:R-:W-:Y:S01]  /*95e0*/  MOV R10, UR62 ;  /* 0x0000003e000a7c02 */ /* 0x000fe20008000f00 */
[----:B------:R-:W-:Y:S10]  /*95f0*/  ENDCOLLECTIVE ;  /* 0x000000000000791b */ /* 0x000ff40003800000 */
.L_x_204:
[----:B------:R-:W-:Y:S05]  /*9600*/  BSYNC B0 ;  /* 0x0000000000007941 */ /* 0x000fea0003800000 */
.L_x_203:
[----:B------:R-:W-:Y:S01]  /*9610*/  PLOP3.LUT P0, PT, P1, PT, PT, 0x80, 0x0 ;  /* 0x000000000000781c */ /* 0x000fe20000f0f070 */
[----:B------:R-:W-:-:S12]  /*9620*/  BRA `(.L_x_205) ;  /* 0xfffffff400e07947 */ /* 0x000fd8000383ffff */
.L_x_188:
[----:B0-----:R0:W1:Y:S02]  /*9630*/  SYNCS.PHASECHK.TRANS64.TRYWAIT P0, [R5+URZ], R2 ;  /* 0x00000002050075a7 */ /* 0x001064000800017f */
[----:B-1----:R-:W-:Y:S05]  /*9640*/  @!P0 NANOSLEEP.SYNCS 0x989680 ;  /* 0x009896800000895d */ /* 0x002fea0003900000 */
[----:B------:R-:W1:Y:S02]  /*9650*/  @!P0 SYNCS.PHASECHK.TRANS64 P0, [R5+URZ], R2 ;  /* 0x00000002050085a7 */ /* 0x000e64000800007f */
[----:B-1----:R-:W-:Y:S05]  /*9660*/  @!P0 BRA `(.L_x_188) ;  /* 0xfffffffc00f08947 */ /* 0x002fea000383ffff */
[----:B------:R-:W-:Y:S05]  /*9670*/  BRA `(.L_x_206) ;  /* 0xfffffff800207947 */ /* 0x000fea000383ffff */
.L_x_189:
[----:B0-----:R0:W1:Y:S02]  /*9680*/  SYNCS.PHASECHK.TRANS64.TRYWAIT P0, [R7+URZ], R4 ;  /* 0x00000004070075a7 */ /* 0x001064000800017f */
[----:B-1----:R-:W-:Y:S05]  /*9690*/  @!P0 NANOSLEEP.SYNCS 0x989680 ;  /* 0x009896800000895d */ /* 0x002fea0003900000 */
[----:B------:R-:W1:Y:S02]  /*96a0*/  @!P0 SYNCS.PHASECHK.TRANS64 P0, [R7+URZ], R4 ;  /* 0x00000004070085a7 */ /* 0x000e64000800007f */
[----:B-1----:R-:W-:Y:S05]  /*96b0*/  @!P0 BRA `(.L_x_189) ;  /* 0xfffffffc00f08947 */ /* 0x002fea000383ffff */
[----:B------:R-:W-:Y:S05]  /*96c0*/  BRA `(.L_x_207) ;  /* 0xfffffff800307947 */ /* 0x000fea000383ffff */
.L_x_190:
[----:B0-----:R0:W1:Y:S02]  /*96d0*/  SYNCS.PHASECHK.TRANS64.TRYWAIT P0, [R6+URZ], R5 ;  /* 0x00000005060075a7 */ /* 0x001064000800017f */
[----:B-1----:R-:W-:Y:S05]  /*96e0*/  @!P0 NANOSLEEP.SYNCS 0x989680 ;  /* 0x009896800000895d */ /* 0x002fea0003900000 */
[----:B------:R-:W1:Y:S02]  /*96f0*/  @!P0 SYNCS.PHASECHK.TRANS64 P0, [R6+URZ], R5 ;  /* 0x00000005060085a7 */ /* 0x000e64000800007f */
[----:B-1----:R-:W-:Y:S05]  /*9700*/  @!P0 BRA `(.L_x_190) ;  /* 0xfffffffc00f08947 */ /* 0x002fea000383ffff */
[----:B------:R-:W-:Y:S05]  /*9710*/  BRA `(.L_x_208) ;  /* 0xfffffff800407947 */ /* 0x000fea000383ffff */
.L_x_191:
[----:B0-----:R0:W1:Y:S02]  /*9720*/  SYNCS.PHASECHK.TRANS64.TRYWAIT P0, [R9+URZ], R4 ;  /* 0x00000004090075a7 */ /* 0x001064000800017f */
[----:B-1----:R-:W-:Y:S05]  /*9730*/  @!P0 NANOSLEEP.SYNCS 0x989680 ;  /* 0x009896800000895d */ /* 0x002fea0003900000 */
[----:B------:R-:W1:Y:S02]  /*9740*/  @!P0 SYNCS.PHASECHK.TRANS64 P0, [R9+URZ], R4 ;  /* 0x00000004090085a7 */ /* 0x000e64000800007f */
[----:B-1----:R-:W-:Y:S05]  /*9750*/  @!P0 BRA `(.L_x_191) ;  /* 0xfffffffc00f08947 */ /* 0x002fea000383ffff */
[----:B------:R-:W-:Y:S05]  /*9760*/  BRA `(.L_x_209) ;  /* 0xfffffff800507947 */ /* 0x000fea000383ffff */
.L_x_192:
[----:B0-----:R0:W1:Y:S02]  /*9770*/  SYNCS.PHASECHK.TRANS64.TRYWAIT P0, [R6+URZ], R5 ;  /* 0x00000005060075a7 */ /* 0x001064000800017f */
[----:B-1----:R-:W-:Y:S05]  /*9780*/  @!P0 NANOSLEEP.SYNCS 0x989680 ;  /* 0x009896800000895d */ /* 0x002fea0003900000 */
[----:B------:R-:W1:Y:S02]  /*9790*/  @!P0 SYNCS.PHASECHK.TRANS64 P0, [R6+URZ], R5 ;  /* 0x00000005060085a7 */ /* 0x000e64000800007f */
[----:B-1----:R-:W-:Y:S05]  /*97a0*/  @!P0 BRA `(.L_x_192) ;  /* 0xfffffffc00f08947 */ /* 0x002fea000383ffff */
[----:B------:R-:W-:Y:S05]  /*97b0*/  BRA `(.L_x_210) ;  /* 0xfffffff800607947 */ /* 0x000fea000383ffff */
.L_x_193:
[----:B0-----:R0:W1:Y:S02]  /*97c0*/  SYNCS.PHASECHK.TRANS64.TRYWAIT P0, [R9+URZ], R4 ;  /* 0x00000004090075a7 */ /* 0x001064000800017f */
[----:B-1----:R-:W-:Y:S05]  /*97d0*/  @!P0 NANOSLEEP.SYNCS 0x989680 ;  /* 0x009896800000895d */ /* 0x002fea0003900000 */
[----:B------:R-:W1:Y:S02]  /*97e0*/  @!P0 SYNCS.PHASECHK.TRANS64 P0, [R9+URZ], R4 ;  /* 0x00000004090085a7 */ /* 0x000e64000800007f */
[----:B-1----:R-:W-:Y:S05]  /*97f0*/  @!P0 BRA `(.L_x_193) ;  /* 0xfffffffc00f08947 */ /* 0x002fea000383ffff */
[----:B------:R-:W-:Y:S05]  /*9800*/  BRA `(.L_x_211) ;  /* 0xfffffff800707947 */ /* 0x000fea000383ffff */
.L_x_194:
[----:B0-----:R0:W1:Y:S02]  /*9810*/  SYNCS.PHASECHK.TRANS64.TRYWAIT P0, [R8+URZ], R5 ;  /* 0x00000005080075a7 */ /* 0x001064000800017f */
[----:B-1----:R-:W-:Y:S05]  /*9820*/  @!P0 NANOSLEEP.SYNCS 0x989680 ;  /* 0x009896800000895d */ /* 0x002fea0003900000 */
[----:B------:R-:W1:Y:S02]  /*9830*/  @!P0 SYNCS.PHASECHK.TRANS64 P0, [R8+URZ], R5 ;  /* 0x00000005080085a7 */ /* 0x000e64000800007f */
[----:B-1----:R-:W-:Y:S05]  /*9840*/  @!P0 BRA `(.L_x_194) ;  /* 0xfffffffc00f08947 */ /* 0x002fea000383ffff */
[----:B------:R-:W-:Y:S05]  /*9850*/  BRA `(.L_x_212) ;  /* 0xfffffff800807947 */ /* 0x000fea000383ffff */
.L_x_195:
[----:B-1----:R1:W2:Y:S02]  /*9860*/  SYNCS.PHASECHK.TRANS64.TRYWAIT P0, [R11+URZ], R6 ;  /* 0x000000060b0075a7 */ /* 0x0022a4000800017f */
[----:B--2---:R-:W-:Y:S05]  /*9870*/  @!P0 NANOSLEEP.SYNCS 0x989680 ;  /* 0x009896800000895d */ /* 0x004fea0003900000 */
[----:B------:R-:W2:Y:S02]  /*9880*/  @!P0 SYNCS.PHASECHK.TRANS64 P0, [R11+URZ], R6 ;  /* 0x000000060b0085a7 */ /* 0x000ea4000800007f */
[----:B--2---:R-:W-:Y:S05]  /*9890*/  @!P0 BRA `(.L_x_195) ;  /* 0xfffffffc00f08947 */ /* 0x004fea000383ffff */
[----:B------:R-:W-:Y:S05]  /*98a0*/  BRA `(.L_x_213) ;  /* 0xfffffff800887947 */ /* 0x000fea000383ffff */
.L_x_214:
[----:B------:R-:W-:-:S00]  /*98b0*/  BRA `(.L_x_214) ;  /* 0xfffffffc00fc7947 */ /* 0x000fc0000383ffff */
[----:B------:R-:W-:-:S00]  /*98c0*/  NOP ;  /* 0x0000000000007918 */ /* 0x000fc00000000000 */
        /* <DEDUP_REMOVED lines=11> */
.L_x_215:


//--------------------- .nv.shared._ZN7cutlass13device_kernelINS_4gemm6kernel13GemmUniversalIN4cute5tupleIJiiiiEEENS1_10collective13CollectiveMmaINS1_37MainloopSm90TmaGmmaWarpSpecializedFP8ILi9ENS5_IJNS4_1CILi1EEESB_SB_EEENS1_32KernelTmaWarpSpecializedPingpongEEENS5_IJNSA_ILi64EEENSA_ILi128EEESG_EEENS_12float_e4m3_tENS5_IJlSB_lEEESI_SJ_NS4_8TiledMMAINS4_8MMA_AtomIJNS4_4SM904GMMA31MMA_64x128x32_F32E4M3E4M3_SS_TNILNSN_7ScaleInE1ELSP_1EEEEEENS4_6LayoutISC_NS5_IJNSA_ILi0EEEST_ST_EEEEENS5_IJNS4_10UnderscoreESW_SW_EEEEENS4_13SM90_TMA_LOADENS4_14ComposedLayoutINS4_7SwizzleILi3ELi4ELi3EEENS4_18smem_ptr_flag_bitsILi8EEENSS_INS5_IJNSA_ILi8EEESG_EEENS5_IJSG_SB_EEEEEEEvNS4_8identityESZ_S19_vS1A_EENS_8epilogue10collective6detail29Sm90TmaWarpSpecializedAdapterINS1D_15DefaultEpilogueISI_SJ_SJ_NS1C_6thread17LinearCombinationISI_Li1EffLNS1H_9ScaleType4KindE0ELNS_15FloatRoundStyleE2ESI_EENS1_15EpilogueDefaultEEEEEvvEEEEvNT_6ParamsE --------------------------
	.section	.nv.shared._ZN7cutlass13device_kernelINS_4gemm6kernel13GemmUniversalIN4cute5tupleIJiiiiEEENS1_10collective13CollectiveMmaINS1_37MainloopSm90TmaGmmaWarpSpecializedFP8ILi9ENS5_IJNS4_1CILi1EEESB_SB_EEENS1_32KernelTmaWarpSpecializedPingpongEEENS5_IJNSA_ILi64EEENSA_ILi128EEESG_EEENS_12float_e4m3_tENS5_IJlSB_lEEESI_SJ_NS4_8TiledMMAINS4_8MMA_AtomIJNS4_4SM904GMMA31MMA_64x128x32_F32E4M3E4M3_SS_TNILNSN_7ScaleInE1ELSP_1EEEEEENS4_6LayoutISC_NS5_IJNSA_ILi0EEEST_ST_EEEEENS5_IJNS4_10UnderscoreESW_SW_EEEEENS4_13SM90_TMA_LOADENS4_14ComposedLayoutINS4_7SwizzleILi3ELi4ELi3EEENS4_18smem_ptr_flag_bitsILi8EEENSS_INS5_IJNSA_ILi8EEESG_EEENS5_IJSG_SB_EEEEEEEvNS4_8identityESZ_S19_vS1A_EENS_8epilogue10collective6detail29Sm90TmaWarpSpecializedAdapterINS1D_15DefaultEpilogueISI_SJ_SJ_NS1C_6thread17LinearCombinationISI_Li1EffLNS1H_9ScaleType4KindE0ELNS_15FloatRoundStyleE2ESI_EENS1_15EpilogueDefaultEEEEEvvEEEEvNT_6ParamsE,"aw",@nobits
	.sectionflags	@""
	.align	16
	.zero		1024


//--------------------- .nv.shared.reserved.0     --------------------------
	.section	.nv.shared.reserved.0,"aw",@nobits
	.weak		__nv_reservedSMEM_offset_0_alias
	.size		__nv_reservedSMEM_offset_0_alias, 0, 0
	.other		__nv_reservedSMEM_offset_0_alias,@"STO_CUDA_RESERVED_SHARED STV_DEFAULT"
__nv_reservedSMEM_offset_0_alias:
	.zero		0


//--------------------- .nv.global                --------------------------
	.section	.nv.global,"aw",@nobits
.nv.global:
	.type		_ZN40_INTERNAL_ed644a31_4_k_cu_f6885740_287244cute1_E,@object
	.size		_ZN40_INTERNAL_ed644a31_4_k_cu_f6885740_287244cute1_E,(_ZN40_INTERNAL_ed644a31_4_k_cu_f6885740_287244cuda3std3__45__cpo6cbeginE - _ZN40_INTERNAL_ed644a31_4_k_cu_f6885740_287244cute1_E)
_ZN40_INTERNAL_ed644a31_4_k_cu_f6885740_287244cute1_E:
	.zero		1
	.type		_ZN40_INTERNAL_ed644a31_4_k_cu_f6885740_287244cuda3std3__45__cpo6cbeginE,@object
	.size		_ZN40_INTERNAL_ed644a31_4_k_cu_f6885740_287244cuda3std3__45__cpo6cbeginE,(_ZN40_INTERNAL_ed644a31_4_k_cu_f6885740_287244cuda3std3__48in_placeE - _ZN40_INTERNAL_ed644a31_4_k_cu_f6885740_287244cuda3std3__45__cpo6cbeginE)
_ZN40_INTERNAL_ed644a31_4_k_cu_f6885740_287244cuda3std3__45__cpo6cbeginE:
	.zero		1
	.type		_ZN40_INTERNAL_ed644a31_4_k_cu_f6885740_287244cuda3std3__48in_placeE,@object
	.size		_ZN40_INTERNAL_ed644a31_4_k_cu_f6885740_287244cuda3std3__48in_placeE,(_ZN40_INTERNAL_ed644a31_4_k_cu_f6885740_287244cuda3std6ranges3__45__cpo9iter_moveE - _ZN40_INTERNAL_ed644a31_4_k_cu_f6885740_287244cuda3std3__48in_placeE)
_ZN40_INTERNAL_ed644a31_4_k_cu_f6885740_287244cuda3std3__48in_placeE:
	.zero		1
	.type		_ZN40_INTERNAL_ed644a31_4_k_cu_f6885740_287244cuda3std6ranges3__45__cpo9iter_moveE,@object
	.size		_ZN40_INTERNAL_ed644a31_4_k_cu_f6885740_287244cuda3std6ranges3__45__cpo9iter_moveE,(_ZN40_INTERNAL_ed644a31_4_k_cu_f6885740_287244cuda3std3__45__cpo5beginE - _ZN40_INTERNAL_ed644a31_4_k_cu_f6885740_287244cuda3std6ranges3__45__cpo9iter_moveE)
_ZN40_INTERNAL_ed644a31_4_k_cu_f6885740_287244cuda3std6ranges3__45__cpo9iter_moveE:
	.zero		1
	.type		_ZN40_INTERNAL_ed644a31_4_k_cu_f6885740_287244cuda3std3__45__cpo5beginE,@object
	.size		_ZN40_INTERNAL_ed644a31_4_k_cu_f6885740_287244cuda3std3__45__cpo5beginE,(_ZN40_INTERNAL_ed644a31_4_k_cu_f6885740_287244cuda3std3__442_GLOBAL__N__ed644a31_4_k_cu_f6885740_287246ignoreE - _ZN40_INTERNAL_ed644a31_4_k_cu_f6885740_287244cuda3std3__45__cpo5beginE)
_ZN40_INTERNAL_ed644a31_4_k_cu_f6885740_287244cuda3std3__45__cpo5beginE:
	.zero		1
	.type		_ZN40_INTERNAL_ed644a31_4_k_cu_f6885740_287244cuda3std3__442_GLOBAL__N__ed644a31_4_k_cu_f6885740_287246ignoreE,@object
	.size		_ZN40_INTERNAL_ed644a31_4_k_cu_f6885740_287244cuda3std3__442_GLOBAL__N__ed644a31_4_k_cu_f6885740_287246ignoreE,(_ZN40_INTERNAL_ed644a31_4_k_cu_f6885740_287244cute7productE - _ZN40_INTERNAL_ed644a31_4_k_cu_f6885740_287244cuda3std3__442_GLOBAL__N__ed644a31_4_k_cu_f6885740_287246ignoreE)
_ZN40_INTERNAL_ed644a31_4_k_cu_f6885740_287244cuda3std3__442_GLOBAL__N__ed644a31_4_k_cu_f6885740_287246ignoreE:
	.zero		1
	.type		_ZN40_INTERNAL_ed644a31_4_k_cu_f6885740_287244cute7productE,@object
	.size		_ZN40_INTERNAL_ed644a31_4_k_cu_f6885740_287244cute7productE,(_ZN40_INTERNAL_ed644a31_4_k_cu_f6885740_287244cuda3std3__45__cpo3endE - _ZN40_INTERNAL_ed644a31_4_k_cu_f6885740_287244cute7productE)
_ZN40_INTERNAL_ed644a31_4_k_cu_f6885740_287244cute7productE:
	.zero		1
	.type		_ZN40_INTERNAL_ed644a31_4_k_cu_f6885740_287244cuda3std3__45__cpo3endE,@object
	.size		_ZN40_INTERNAL_ed644a31_4_k_cu_f6885740_287244cuda3std3__45__cpo3endE,(_ZN40_INTERNAL_ed644a31_4_k_cu_f6885740_287244cuda3std3__419piecewise_constructE - _ZN40_INTERNAL_ed644a31_4_k_cu_f6885740_287244cuda3std3__45__cpo3endE)
_ZN40_INTERNAL_ed644a31_4_k_cu_f6885740_287244cuda3std3__45__cpo3endE:
	.zero		1
	.type		_ZN40_INTERNAL_ed644a31_4_k_cu_f6885740_287244cuda3std3__419piecewise_constructE,@object
	.size		_ZN40_INTERNAL_ed644a31_4_k_cu_f6885740_287244cuda3std3__419piecewise_constructE,(_ZN40_INTERNAL_ed644a31_4_k_cu_f6885740_287244cuda3std3__45__cpo4cendE - _ZN40_INTERNAL_ed644a31_4_k_cu_f6885740_287244cuda3std3__419piecewise_constructE)
_ZN40_INTERNAL_ed644a31_4_k_cu_f6885740_287244cuda3std3__419piecewise_constructE:
	.zero		1
	.type		_ZN40_INTERNAL_ed644a31_4_k_cu_f6885740_287244cuda3std3__45__cpo4cendE,@object
	.size		_ZN40_INTERNAL_ed644a31_4_k_cu_f6885740_287244cuda3std3__45__cpo4cendE,(_ZN40_INTERNAL_ed644a31_4_k_cu_f6885740_287244cuda3std6ranges3__45__cpo4swapE - _ZN40_INTERNAL_ed644a31_4_k_cu_f6885740_287244cuda3std3__45__cpo4cendE)
_ZN40_INTERNAL_ed644a31_4_k_cu_f6885740_287244cuda3std3__45__cpo4cendE:
	.zero		1
	.type		_ZN40_INTERNAL_ed644a31_4_k_cu_f6885740_287244cuda3std6ranges3__45__cpo4swapE,@object
	.size		_ZN40_INTERNAL_ed644a31_4_k_cu_f6885740_287244cuda3std6ranges3__45__cpo4swapE,(.L_7 - _ZN40_INTERNAL_ed644a31_4_k_cu_f6885740_287244cuda3std6ranges3__45__cpo4swapE)
_ZN40_INTERNAL_ed644a31_4_k_cu_f6885740_287244cuda3std6ranges3__45__cpo4swapE:
	.zero		1
.L_7:


//--------------------- .nv.constant0._ZN7cutlass13device_kernelINS_4gemm6kernel13GemmUniversalIN4cute5tupleIJiiiiEEENS1_10collective13CollectiveMmaINS1_37MainloopSm90TmaGmmaWarpSpecializedFP8ILi9ENS5_IJNS4_1CILi1EEESB_SB_EEENS1_32KernelTmaWarpSpecializedPingpongEEENS5_IJNSA_ILi64EEENSA_ILi128EEESG_EEENS_12float_e4m3_tENS5_IJlSB_lEEESI_SJ_NS4_8TiledMMAINS4_8MMA_AtomIJNS4_4SM904GMMA31MMA_64x128x32_F32E4M3E4M3_SS_TNILNSN_7ScaleInE1ELSP_1EEEEEENS4_6LayoutISC_NS5_IJNSA_ILi0EEEST_ST_EEEEENS5_IJNS4_10UnderscoreESW_SW_EEEEENS4_13SM90_TMA_LOADENS4_14ComposedLayoutINS4_7SwizzleILi3ELi4ELi3EEENS4_18smem_ptr_flag_bitsILi8EEENSS_INS5_IJNSA_ILi8EEESG_EEENS5_IJSG_SB_EEEEEEEvNS4_8identityESZ_S19_vS1A_EENS_8epilogue10collective6detail29Sm90TmaWarpSpecializedAdapterINS1D_15DefaultEpilogueISI_SJ_SJ_NS1C_6thread17LinearCombinationISI_Li1EffLNS1H_9ScaleType4KindE0ELNS_15FloatRoundStyleE2ESI_EENS1_15EpilogueDefaultEEEEEvvEEEEvNT_6ParamsE --------------------------
	.section	.nv.constant0._ZN7cutlass13device_kernelINS_4gemm6kernel13GemmUniversalIN4cute5tupleIJiiiiEEENS1_10collective13CollectiveMmaINS1_37MainloopSm90TmaGmmaWarpSpecializedFP8ILi9ENS5_IJNS4_1CILi1EEESB_SB_EEENS1_32KernelTmaWarpSpecializedPingpongEEENS5_IJNSA_ILi64EEENSA_ILi128EEESG_EEENS_12float_e4m3_tENS5_IJlSB_lEEESI_SJ_NS4_8TiledMMAINS4_8MMA_AtomIJNS4_4SM904GMMA31MMA_64x128x32_F32E4M3E4M3_SS_TNILNSN_7ScaleInE1ELSP_1EEEEEENS4_6LayoutISC_NS5_IJNSA_ILi0EEEST_ST_EEEEENS5_IJNS4_10UnderscoreESW_SW_EEEEENS4_13SM90_TMA_LOADENS4_14ComposedLayoutINS4_7SwizzleILi3ELi4ELi3EEENS4_18smem_ptr_flag_bitsILi8EEENSS_INS5_IJNSA_ILi8EEESG_EEENS5_IJSG_SB_EEEEEEEvNS4_8identityESZ_S19_vS1A_EENS_8epilogue10collective6detail29Sm90TmaWarpSpecializedAdapterINS1D_15DefaultEpilogueISI_SJ_SJ_NS1C_6thread17LinearCombinationISI_Li1EffLNS1H_9ScaleType4KindE0ELNS_15FloatRoundStyleE2ESI_EENS1_15EpilogueDefaultEEEEEvvEEEEvNT_6ParamsE,"a",@progbits
	.sectionflags	@""
	.align	4
.nv.constant0._ZN7cutlass13device_kernelINS_4gemm6kernel13GemmUniversalIN4cute5tupleIJiiiiEEENS1_10collective13CollectiveMmaINS1_37MainloopSm90TmaGmmaWarpSpecializedFP8ILi9ENS5_IJNS4_1CILi1EEESB_SB_EEENS1_32KernelTmaWarpSpecializedPingpongEEENS5_IJNSA_ILi64EEENSA_ILi128EEESG_EEENS_12float_e4m3_tENS5_IJlSB_lEEESI_SJ_NS4_8TiledMMAINS4_8MMA_AtomIJNS4_4SM904GMMA31MMA_64x128x32_F32E4M3E4M3_SS_TNILNSN_7ScaleInE1ELSP_1EEEEEENS4_6LayoutISC_NS5_IJNSA_ILi0EEEST_ST_EEEEENS5_IJNS4_10UnderscoreESW_SW_EEEEENS4_13SM90_TMA_LOADENS4_14ComposedLayoutINS4_7SwizzleILi3ELi4ELi3EEENS4_18smem_ptr_flag_bitsILi8EEENSS_INS5_IJNSA_ILi8EEESG_EEENS5_IJSG_SB_EEEEEEEvNS4_8identityESZ_S19_vS1A_EENS_8epilogue10collective6detail29Sm90TmaWarpSpecializedAdapterINS1D_15DefaultEpilogueISI_SJ_SJ_NS1C_6thread17LinearCombinationISI_Li1EffLNS1H_9ScaleType4KindE0ELNS_15FloatRoundStyleE2ESI_EENS1_15EpilogueDefaultEEEEEvvEEEEvNT_6ParamsE:
	.zero		1664


//--------------------- SYMBOLS --------------------------

	.type		.nv.reservedSmem.offset0,@object
	.size		.nv.reservedSmem.offset0,0x4
